//
// Generated by NVIDIA NVVM Compiler
//
// Compiler Build ID: CL-36424714
// Cuda compilation tools, release 13.0, V13.0.88
// Based on NVVM 20.0.0
//

.version 9.0
.target sm_100
.address_size 64

	// .globl	_Z8calc_disPfS_P4nodeiiii
.global .align 1 .b8 _ZN34_INTERNAL_e0a9cdf6_4_k_cu_796eaa174cuda3std3__45__cpo5beginE[1];
.global .align 1 .b8 _ZN34_INTERNAL_e0a9cdf6_4_k_cu_796eaa174cuda3std3__45__cpo3endE[1];
.global .align 1 .b8 _ZN34_INTERNAL_e0a9cdf6_4_k_cu_796eaa174cuda3std3__45__cpo6cbeginE[1];
.global .align 1 .b8 _ZN34_INTERNAL_e0a9cdf6_4_k_cu_796eaa174cuda3std3__45__cpo4cendE[1];
.global .align 1 .b8 _ZN34_INTERNAL_e0a9cdf6_4_k_cu_796eaa174cuda3std3__45__cpo6rbeginE[1];
.global .align 1 .b8 _ZN34_INTERNAL_e0a9cdf6_4_k_cu_796eaa174cuda3std3__45__cpo4rendE[1];
.global .align 1 .b8 _ZN34_INTERNAL_e0a9cdf6_4_k_cu_796eaa174cuda3std3__45__cpo7crbeginE[1];
.global .align 1 .b8 _ZN34_INTERNAL_e0a9cdf6_4_k_cu_796eaa174cuda3std3__45__cpo5crendE[1];
.global .align 1 .b8 _ZN34_INTERNAL_e0a9cdf6_4_k_cu_796eaa174cuda3std3__436_GLOBAL__N__e0a9cdf6_4_k_cu_796eaa176ignoreE[1];
.global .align 1 .b8 _ZN34_INTERNAL_e0a9cdf6_4_k_cu_796eaa174cuda3std3__419piecewise_constructE[1];
.global .align 1 .b8 _ZN34_INTERNAL_e0a9cdf6_4_k_cu_796eaa174cuda3std3__48in_placeE[1];
.global .align 1 .b8 _ZN34_INTERNAL_e0a9cdf6_4_k_cu_796eaa174cuda3std3__420unreachable_sentinelE[1];
.global .align 1 .b8 _ZN34_INTERNAL_e0a9cdf6_4_k_cu_796eaa174cuda3std3__47nulloptE[1];
.global .align 1 .b8 _ZN34_INTERNAL_e0a9cdf6_4_k_cu_796eaa174cuda3std3__48unexpectE[1];
.global .align 1 .b8 _ZN34_INTERNAL_e0a9cdf6_4_k_cu_796eaa174cuda3std6ranges3__45__cpo4swapE[1];
.global .align 1 .b8 _ZN34_INTERNAL_e0a9cdf6_4_k_cu_796eaa174cuda3std6ranges3__45__cpo9iter_moveE[1];
.global .align 1 .b8 _ZN34_INTERNAL_e0a9cdf6_4_k_cu_796eaa174cuda3std6ranges3__45__cpo5beginE[1];
.global .align 1 .b8 _ZN34_INTERNAL_e0a9cdf6_4_k_cu_796eaa174cuda3std6ranges3__45__cpo3endE[1];
.global .align 1 .b8 _ZN34_INTERNAL_e0a9cdf6_4_k_cu_796eaa174cuda3std6ranges3__45__cpo6cbeginE[1];
.global .align 1 .b8 _ZN34_INTERNAL_e0a9cdf6_4_k_cu_796eaa174cuda3std6ranges3__45__cpo4cendE[1];
.global .align 1 .b8 _ZN34_INTERNAL_e0a9cdf6_4_k_cu_796eaa174cuda3std6ranges3__45__cpo7advanceE[1];
.global .align 1 .b8 _ZN34_INTERNAL_e0a9cdf6_4_k_cu_796eaa174cuda3std6ranges3__45__cpo9iter_swapE[1];
.global .align 1 .b8 _ZN34_INTERNAL_e0a9cdf6_4_k_cu_796eaa174cuda3std6ranges3__45__cpo4nextE[1];
.global .align 1 .b8 _ZN34_INTERNAL_e0a9cdf6_4_k_cu_796eaa174cuda3std6ranges3__45__cpo4prevE[1];
.global .align 1 .b8 _ZN34_INTERNAL_e0a9cdf6_4_k_cu_796eaa174cuda3std6ranges3__45__cpo4dataE[1];
.global .align 1 .b8 _ZN34_INTERNAL_e0a9cdf6_4_k_cu_796eaa174cuda3std6ranges3__45__cpo5cdataE[1];
.global .align 1 .b8 _ZN34_INTERNAL_e0a9cdf6_4_k_cu_796eaa174cuda3std6ranges3__45__cpo4sizeE[1];
.global .align 1 .b8 _ZN34_INTERNAL_e0a9cdf6_4_k_cu_796eaa174cuda3std6ranges3__45__cpo5ssizeE[1];
.global .align 1 .b8 _ZN34_INTERNAL_e0a9cdf6_4_k_cu_796eaa174cuda3std6ranges3__45__cpo8distanceE[1];
.global .align 1 .b8 _ZN34_INTERNAL_e0a9cdf6_4_k_cu_796eaa176thrust24THRUST_300001_SM_1000_NS8cuda_cub3parE[1];
.global .align 1 .b8 _ZN34_INTERNAL_e0a9cdf6_4_k_cu_796eaa176thrust24THRUST_300001_SM_1000_NS8cuda_cub10par_nosyncE[1];
.global .align 1 .b8 _ZN34_INTERNAL_e0a9cdf6_4_k_cu_796eaa176thrust24THRUST_300001_SM_1000_NS6system6detail10sequential3seqE[1];
.global .align 1 .b8 _ZN34_INTERNAL_e0a9cdf6_4_k_cu_796eaa176thrust24THRUST_300001_SM_1000_NS12placeholders2_1E[1];
.global .align 1 .b8 _ZN34_INTERNAL_e0a9cdf6_4_k_cu_796eaa176thrust24THRUST_300001_SM_1000_NS12placeholders2_2E[1];
.global .align 1 .b8 _ZN34_INTERNAL_e0a9cdf6_4_k_cu_796eaa176thrust24THRUST_300001_SM_1000_NS12placeholders2_3E[1];
.global .align 1 .b8 _ZN34_INTERNAL_e0a9cdf6_4_k_cu_796eaa176thrust24THRUST_300001_SM_1000_NS12placeholders2_4E[1];
.global .align 1 .b8 _ZN34_INTERNAL_e0a9cdf6_4_k_cu_796eaa176thrust24THRUST_300001_SM_1000_NS12placeholders2_5E[1];
.global .align 1 .b8 _ZN34_INTERNAL_e0a9cdf6_4_k_cu_796eaa176thrust24THRUST_300001_SM_1000_NS12placeholders2_6E[1];
.global .align 1 .b8 _ZN34_INTERNAL_e0a9cdf6_4_k_cu_796eaa176thrust24THRUST_300001_SM_1000_NS12placeholders2_7E[1];
.global .align 1 .b8 _ZN34_INTERNAL_e0a9cdf6_4_k_cu_796eaa176thrust24THRUST_300001_SM_1000_NS12placeholders2_8E[1];
.global .align 1 .b8 _ZN34_INTERNAL_e0a9cdf6_4_k_cu_796eaa176thrust24THRUST_300001_SM_1000_NS12placeholders2_9E[1];
.global .align 1 .b8 _ZN34_INTERNAL_e0a9cdf6_4_k_cu_796eaa176thrust24THRUST_300001_SM_1000_NS12placeholders3_10E[1];
.global .align 1 .b8 _ZN34_INTERNAL_e0a9cdf6_4_k_cu_796eaa176thrust24THRUST_300001_SM_1000_NS3seqE[1];

.visible .entry _Z8calc_disPfS_P4nodeiiii(
	.param .u64 .ptr .align 1 _Z8calc_disPfS_P4nodeiiii_param_0,
	.param .u64 .ptr .align 1 _Z8calc_disPfS_P4nodeiiii_param_1,
	.param .u64 .ptr .align 1 _Z8calc_disPfS_P4nodeiiii_param_2,
	.param .u32 _Z8calc_disPfS_P4nodeiiii_param_3,
	.param .u32 _Z8calc_disPfS_P4nodeiiii_param_4,
	.param .u32 _Z8calc_disPfS_P4nodeiiii_param_5,
	.param .u32 _Z8calc_disPfS_P4nodeiiii_param_6
)
{
	.reg .pred 	%p<12>;
	.reg .b32 	%r<30>;
	.reg .b32 	%f<83>;
	.reg .b64 	%rd<62>;

	ld.param.u64 	%rd20, [_Z8calc_disPfS_P4nodeiiii_param_0];
	ld.param.u64 	%rd21, [_Z8calc_disPfS_P4nodeiiii_param_1];
	ld.param.u64 	%rd19, [_Z8calc_disPfS_P4nodeiiii_param_2];
	ld.param.u32 	%r14, [_Z8calc_disPfS_P4nodeiiii_param_3];
	ld.param.u32 	%r12, [_Z8calc_disPfS_P4nodeiiii_param_4];
	ld.param.u32 	%r15, [_Z8calc_disPfS_P4nodeiiii_param_5];
	ld.param.u32 	%r13, [_Z8calc_disPfS_P4nodeiiii_param_6];
	cvta.to.global.u64 	%rd1, %rd21;
	cvta.to.global.u64 	%rd2, %rd20;
	mov.u32 	%r16, %ctaid.x;
	mov.u32 	%r17, %ntid.x;
	mul.wide.u32 	%rd22, %r16, %r17;
	mov.u32 	%r18, %tid.x;
	cvt.u64.u32 	%rd23, %r18;
	add.s64 	%rd3, %rd22, %rd23;
	cvt.s64.s32 	%rd4, %r14;
	mul.wide.s32 	%rd24, %r15, %r14;
	setp.ge.s64 	%p1, %rd3, %rd24;
	@%p1 bra 	$L__BB0_17;
	or.b64  	%rd25, %rd3, %rd4;
	and.b64  	%rd26, %rd25, -4294967296;
	setp.ne.s64 	%p2, %rd26, 0;
	@%p2 bra 	$L__BB0_3;
	cvt.u32.u64 	%r19, %rd4;
	cvt.u32.u64 	%r20, %rd3;
	div.u32 	%r21, %r20, %r19;
	mul.lo.s32 	%r22, %r21, %r19;
	sub.s32 	%r23, %r20, %r22;
	cvt.u64.u32 	%rd58, %r21;
	cvt.u64.u32 	%rd59, %r23;
	bra.uni 	$L__BB0_4;
$L__BB0_3:
	div.s64 	%rd58, %rd3, %rd4;
	mul.lo.s64 	%rd27, %rd58, %rd4;
	sub.s64 	%rd59, %rd3, %rd27;
$L__BB0_4:
	setp.lt.s32 	%p3, %r13, 1;
	mov.f32 	%f82, 0f00000000;
	@%p3 bra 	$L__BB0_16;
	cvt.s64.s32 	%rd28, %r12;
	mul.lo.s64 	%rd11, %rd59, %rd28;
	cvt.s64.s32 	%rd29, %rd58;
	mul.lo.s64 	%rd12, %rd29, %rd28;
	and.b32  	%r1, %r13, 7;
	setp.lt.u32 	%p4, %r13, 8;
	mov.f32 	%f82, 0f00000000;
	mov.b32 	%r28, 0;
	@%p4 bra 	$L__BB0_8;
	and.b32  	%r28, %r13, 2147483640;
	neg.s32 	%r26, %r28;
	shl.b64 	%rd30, %rd11, 2;
	add.s64 	%rd31, %rd30, %rd2;
	add.s64 	%rd61, %rd31, 16;
	shl.b64 	%rd32, %rd12, 2;
	add.s64 	%rd33, %rd32, %rd1;
	add.s64 	%rd60, %rd33, 16;
	mov.f32 	%f82, 0f00000000;
$L__BB0_7:
	.pragma "nounroll";
	ld.global.f32 	%f17, [%rd61+-16];
	ld.global.f32 	%f18, [%rd60+-16];
	sub.f32 	%f19, %f17, %f18;
	fma.rn.f32 	%f20, %f19, %f19, %f82;
	ld.global.f32 	%f21, [%rd61+-12];
	ld.global.f32 	%f22, [%rd60+-12];
	sub.f32 	%f23, %f21, %f22;
	fma.rn.f32 	%f24, %f23, %f23, %f20;
	ld.global.f32 	%f25, [%rd61+-8];
	ld.global.f32 	%f26, [%rd60+-8];
	sub.f32 	%f27, %f25, %f26;
	fma.rn.f32 	%f28, %f27, %f27, %f24;
	ld.global.f32 	%f29, [%rd61+-4];
	ld.global.f32 	%f30, [%rd60+-4];
	sub.f32 	%f31, %f29, %f30;
	fma.rn.f32 	%f32, %f31, %f31, %f28;
	ld.global.f32 	%f33, [%rd61];
	ld.global.f32 	%f34, [%rd60];
	sub.f32 	%f35, %f33, %f34;
	fma.rn.f32 	%f36, %f35, %f35, %f32;
	ld.global.f32 	%f37, [%rd61+4];
	ld.global.f32 	%f38, [%rd60+4];
	sub.f32 	%f39, %f37, %f38;
	fma.rn.f32 	%f40, %f39, %f39, %f36;
	ld.global.f32 	%f41, [%rd61+8];
	ld.global.f32 	%f42, [%rd60+8];
	sub.f32 	%f43, %f41, %f42;
	fma.rn.f32 	%f44, %f43, %f43, %f40;
	ld.global.f32 	%f45, [%rd61+12];
	ld.global.f32 	%f46, [%rd60+12];
	sub.f32 	%f47, %f45, %f46;
	fma.rn.f32 	%f82, %f47, %f47, %f44;
	add.s32 	%r26, %r26, 8;
	add.s64 	%rd61, %rd61, 32;
	add.s64 	%rd60, %rd60, 32;
	setp.ne.s32 	%p5, %r26, 0;
	@%p5 bra 	$L__BB0_7;
$L__BB0_8:
	setp.eq.s32 	%p6, %r1, 0;
	@%p6 bra 	$L__BB0_16;
	and.b32  	%r7, %r13, 3;
	setp.lt.u32 	%p7, %r1, 4;
	@%p7 bra 	$L__BB0_11;
	cvt.u64.u32 	%rd34, %r28;
	add.s64 	%rd35, %rd11, %rd34;
	shl.b64 	%rd36, %rd35, 2;
	add.s64 	%rd37, %rd2, %rd36;
	ld.global.f32 	%f49, [%rd37];
	add.s64 	%rd38, %rd12, %rd34;
	shl.b64 	%rd39, %rd38, 2;
	add.s64 	%rd40, %rd1, %rd39;
	ld.global.f32 	%f50, [%rd40];
	sub.f32 	%f51, %f49, %f50;
	fma.rn.f32 	%f52, %f51, %f51, %f82;
	ld.global.f32 	%f53, [%rd37+4];
	ld.global.f32 	%f54, [%rd40+4];
	sub.f32 	%f55, %f53, %f54;
	fma.rn.f32 	%f56, %f55, %f55, %f52;
	ld.global.f32 	%f57, [%rd37+8];
	ld.global.f32 	%f58, [%rd40+8];
	sub.f32 	%f59, %f57, %f58;
	fma.rn.f32 	%f60, %f59, %f59, %f56;
	ld.global.f32 	%f61, [%rd37+12];
	ld.global.f32 	%f62, [%rd40+12];
	sub.f32 	%f63, %f61, %f62;
	fma.rn.f32 	%f82, %f63, %f63, %f60;
	add.s32 	%r28, %r28, 4;
$L__BB0_11:
	setp.eq.s32 	%p8, %r7, 0;
	@%p8 bra 	$L__BB0_16;
	setp.eq.s32 	%p9, %r7, 1;
	@%p9 bra 	$L__BB0_14;
	cvt.u64.u32 	%rd41, %r28;
	add.s64 	%rd42, %rd11, %rd41;
	shl.b64 	%rd43, %rd42, 2;
	add.s64 	%rd44, %rd2, %rd43;
	ld.global.f32 	%f65, [%rd44];
	add.s64 	%rd45, %rd12, %rd41;
	shl.b64 	%rd46, %rd45, 2;
	add.s64 	%rd47, %rd1, %rd46;
	ld.global.f32 	%f66, [%rd47];
	sub.f32 	%f67, %f65, %f66;
	fma.rn.f32 	%f68, %f67, %f67, %f82;
	ld.global.f32 	%f69, [%rd44+4];
	ld.global.f32 	%f70, [%rd47+4];
	sub.f32 	%f71, %f69, %f70;
	fma.rn.f32 	%f82, %f71, %f71, %f68;
	add.s32 	%r28, %r28, 2;
$L__BB0_14:
	and.b32  	%r25, %r13, 1;
	setp.eq.b32 	%p10, %r25, 1;
	not.pred 	%p11, %p10;
	@%p11 bra 	$L__BB0_16;
	cvt.u64.u32 	%rd48, %r28;
	add.s64 	%rd49, %rd11, %rd48;
	shl.b64 	%rd50, %rd49, 2;
	add.s64 	%rd51, %rd2, %rd50;
	ld.global.f32 	%f72, [%rd51];
	add.s64 	%rd52, %rd12, %rd48;
	shl.b64 	%rd53, %rd52, 2;
	add.s64 	%rd54, %rd1, %rd53;
	ld.global.f32 	%f73, [%rd54];
	sub.f32 	%f74, %f72, %f73;
	fma.rn.f32 	%f82, %f74, %f74, %f82;
$L__BB0_16:
	cvta.to.global.u64 	%rd55, %rd19;
	shl.b64 	%rd56, %rd3, 3;
	add.s64 	%rd57, %rd55, %rd56;
	st.global.u32 	[%rd57], %rd59;
	st.global.f32 	[%rd57+4], %f82;
$L__BB0_17:
	ret;

}
	// .globl	_ZN3cub18CUB_300001_SM_10006detail11EmptyKernelIvEEvv
.visible .entry _ZN3cub18CUB_300001_SM_10006detail11EmptyKernelIvEEvv()
{


	ret;

}
	// .globl	_ZN3cub18CUB_300001_SM_10006detail8for_each13static_kernelINS2_12policy_hub_t12policy_500_tEmN6thrust24THRUST_300001_SM_1000_NS8cuda_cub20__uninitialized_fill7functorINS7_10device_ptrI4nodeEESC_EEEEvT0_T1_
.visible .entry _ZN3cub18CUB_300001_SM_10006detail8for_each13static_kernelINS2_12policy_hub_t12policy_500_tEmN6thrust24THRUST_300001_SM_1000_NS8cuda_cub20__uninitialized_fill7functorINS7_10device_ptrI4nodeEESC_EEEEvT0_T1_(
	.param .u64 _ZN3cub18CUB_300001_SM_10006detail8for_each13static_kernelINS2_12policy_hub_t12policy_500_tEmN6thrust24THRUST_300001_SM_1000_NS8cuda_cub20__uninitialized_fill7functorINS7_10device_ptrI4nodeEESC_EEEEvT0_T1__param_0,
	.param .align 8 .b8 _ZN3cub18CUB_300001_SM_10006detail8for_each13static_kernelINS2_12policy_hub_t12policy_500_tEmN6thrust24THRUST_300001_SM_1000_NS8cuda_cub20__uninitialized_fill7functorINS7_10device_ptrI4nodeEESC_EEEEvT0_T1__param_1[16]
)
.maxntid 256
{
	.reg .pred 	%p<4>;
	.reg .b32 	%r<7>;
	.reg .b32 	%f<3>;
	.reg .b64 	%rd<16>;

	ld.param.f32 	%f2, [_ZN3cub18CUB_300001_SM_10006detail8for_each13static_kernelINS2_12policy_hub_t12policy_500_tEmN6thrust24THRUST_300001_SM_1000_NS8cuda_cub20__uninitialized_fill7functorINS7_10device_ptrI4nodeEESC_EEEEvT0_T1__param_1+12];
	ld.param.u32 	%r3, [_ZN3cub18CUB_300001_SM_10006detail8for_each13static_kernelINS2_12policy_hub_t12policy_500_tEmN6thrust24THRUST_300001_SM_1000_NS8cuda_cub20__uninitialized_fill7functorINS7_10device_ptrI4nodeEESC_EEEEvT0_T1__param_1+8];
	ld.param.u64 	%rd4, [_ZN3cub18CUB_300001_SM_10006detail8for_each13static_kernelINS2_12policy_hub_t12policy_500_tEmN6thrust24THRUST_300001_SM_1000_NS8cuda_cub20__uninitialized_fill7functorINS7_10device_ptrI4nodeEESC_EEEEvT0_T1__param_1];
	ld.param.u64 	%rd5, [_ZN3cub18CUB_300001_SM_10006detail8for_each13static_kernelINS2_12policy_hub_t12policy_500_tEmN6thrust24THRUST_300001_SM_1000_NS8cuda_cub20__uninitialized_fill7functorINS7_10device_ptrI4nodeEESC_EEEEvT0_T1__param_0];
	mov.u32 	%r4, %ctaid.x;
	mul.wide.u32 	%rd1, %r4, 512;
	sub.s64 	%rd2, %rd5, %rd1;
	setp.lt.u64 	%p1, %rd2, 512;
	@%p1 bra 	$L__BB2_2;
	mov.u32 	%r6, %tid.x;
	cvta.to.global.u64 	%rd11, %rd4;
	cvt.u64.u32 	%rd12, %r6;
	add.s64 	%rd13, %rd1, %rd12;
	shl.b64 	%rd14, %rd13, 3;
	add.s64 	%rd15, %rd11, %rd14;
	st.global.u32 	[%rd15], %r3;
	st.global.f32 	[%rd15+4], %f2;
	st.global.u32 	[%rd15+2048], %r3;
	st.global.f32 	[%rd15+2052], %f2;
	bra.uni 	$L__BB2_6;
$L__BB2_2:
	cvta.to.global.u64 	%rd6, %rd4;
	mov.u32 	%r2, %tid.x;
	cvt.u64.u32 	%rd7, %r2;
	setp.le.u64 	%p2, %rd2, %rd7;
	add.s64 	%rd8, %rd1, %rd7;
	shl.b64 	%rd9, %rd8, 3;
	add.s64 	%rd3, %rd6, %rd9;
	@%p2 bra 	$L__BB2_4;
	st.global.u32 	[%rd3], %r3;
	st.global.f32 	[%rd3+4], %f2;
$L__BB2_4:
	add.s32 	%r5, %r2, 256;
	cvt.u64.u32 	%rd10, %r5;
	setp.le.u64 	%p3, %rd2, %rd10;
	@%p3 bra 	$L__BB2_6;
	st.global.u32 	[%rd3+2048], %r3;
	st.global.f32 	[%rd3+2052], %f2;
$L__BB2_6:
	ret;

}


// ===== COMPILED SASS (sm_100) =====

	.target	sm_100

	.elftype	@"ET_EXEC"


//--------------------- .note.nv.tkinfo           --------------------------
	.section	.note.nv.tkinfo,"",@"SHT_NOTE"
	.sectionflags	@"SHF_NOTE_NV_TKINFO"
	.tkinfo
        /*0018*/ 	.word	0x00000002
        /*0030*/ 	.string	""
        /*0030*/ 	.string	"ptxas"
        /*0030*/ 	.string	"Cuda compilation tools, release 13.0, V13.0.88"
        /*0030*/ 	.string	"Build cuda_13.0.r13.0/compiler.36424714_0"
        /*0030*/ 	.string	"-arch sm_100 -m 64 "



//--------------------- .note.nv.cuinfo           --------------------------
	.section	.note.nv.cuinfo,"",@"SHT_NOTE"
	.sectionflags	@"SHF_NOTE_NV_CUINFO"
        /*0018*/ 	.short	0x0002
        /*001a*/ 	.short	0x0064
        /*001c*/ 	.short	0x0082
	.zero		2


//--------------------- .nv.info                  --------------------------
	.section	.nv.info,"",@"SHT_CUDA_INFO"
	.align	4


	//----- nvinfo : EIATTR_REGCOUNT
	.align		4
        /*0000*/ 	.byte	0x04, 0x2f
        /*0002*/ 	.short	(.L_44 - .L_43)
	.align		4
.L_43:
        /*0004*/ 	.word	index@(_Z8calc_disPfS_P4nodeiiii)
        /*0008*/ 	.word	0x0000001d


	//----- nvinfo : EIATTR_FRAME_SIZE
	.align		4
.L_44:
        /*000c*/ 	.byte	0x04, 0x11
        /*000e*/ 	.short	(.L_46 - .L_45)
	.align		4
.L_45:
        /*0010*/ 	.word	index@($__internal_0_$__cuda_sm20_div_s64)
        /*0014*/ 	.word	0x00000000


	//----- nvinfo : EIATTR_FRAME_SIZE
	.align		4
.L_46:
        /*0018*/ 	.byte	0x04, 0x11
        /*001a*/ 	.short	(.L_48 - .L_47)
	.align		4
.L_47:
        /*001c*/ 	.word	index@(_Z8calc_disPfS_P4nodeiiii)
        /*0020*/ 	.word	0x00000000


	//----- nvinfo : EIATTR_REGCOUNT
	.align		4
.L_48:
        /*0024*/ 	.byte	0x04, 0x2f
        /*0026*/ 	.short	(.L_50 - .L_49)
	.align		4
.L_49:
        /*0028*/ 	.word	index@(_ZN3cub18CUB_300001_SM_10006detail11EmptyKernelIvEEvv)
        /*002c*/ 	.word	0x00000004


	//----- nvinfo : EIATTR_FRAME_SIZE
	.align		4
.L_50:
        /*0030*/ 	.byte	0x04, 0x11
        /*0032*/ 	.short	(.L_52 - .L_51)
	.align		4
.L_51:
        /*0034*/ 	.word	index@(_ZN3cub18CUB_300001_SM_10006detail11EmptyKernelIvEEvv)
        /*0038*/ 	.word	0x00000000


	//----- nvinfo : EIATTR_REGCOUNT
	.align		4
.L_52:
        /*003c*/ 	.byte	0x04, 0x2f
        /*003e*/ 	.short	(.L_54 - .L_53)
	.align		4
.L_53:
        /*0040*/ 	.word	index@(_ZN3cub18CUB_300001_SM_10006detail8for_each13static_kernelINS2_12policy_hub_t12policy_500_tEmN6thrust24THRUST_300001_SM_1000_NS8cuda_cub20__uninitialized_fill7functorINS7_10device_ptrI4nodeEESC_EEEEvT0_T1_)
        /*0044*/ 	.word	0x00000009


	//----- nvinfo : EIATTR_FRAME_SIZE
	.align		4
.L_54:
        /*0048*/ 	.byte	0x04, 0x11
        /*004a*/ 	.short	(.L_56 - .L_55)
	.align		4
.L_55:
        /*004c*/ 	.word	index@(_ZN3cub18CUB_300001_SM_10006detail8for_each13static_kernelINS2_12policy_hub_t12policy_500_tEmN6thrust24THRUST_300001_SM_1000_NS8cuda_cub20__uninitialized_fill7functorINS7_10device_ptrI4nodeEESC_EEEEvT0_T1_)
        /*0050*/ 	.word	0x00000000


	//----- nvinfo : EIATTR_MIN_STACK_SIZE
	.align		4
.L_56:
        /*0054*/ 	.byte	0x04, 0x12
        /*0056*/ 	.short	(.L_58 - .L_57)
	.align		4
.L_57:
        /*0058*/ 	.word	index@(_ZN3cub18CUB_300001_SM_10006detail8for_each13static_kernelINS2_12policy_hub_t12policy_500_tEmN6thrust24THRUST_300001_SM_1000_NS8cuda_cub20__uninitialized_fill7functorINS7_10device_ptrI4nodeEESC_EEEEvT0_T1_)
        /*005c*/ 	.word	0x00000000


	//----- nvinfo : EIATTR_MIN_STACK_SIZE
	.align		4
.L_58:
        /*0060*/ 	.byte	0x04, 0x12
        /*0062*/ 	.short	(.L_60 - .L_59)
	.align		4
.L_59:
        /*0064*/ 	.word	index@(_ZN3cub18CUB_300001_SM_10006detail11EmptyKernelIvEEvv)
        /*0068*/ 	.word	0x00000000


	//----- nvinfo : EIATTR_MIN_STACK_SIZE
	.align		4
.L_60:
        /*006c*/ 	.byte	0x04, 0x12
        /*006e*/ 	.short	(.L_62 - .L_61)
	.align		4
.L_61:
        /*0070*/ 	.word	index@(_Z8calc_disPfS_P4nodeiiii)
        /*0074*/ 	.word	0x00000000
.L_62:


//--------------------- .nv.compat                --------------------------
	.section	.nv.compat,"",@"SHT_CUDA_COMPAT_INFO"
	.align	4
        /*0000*/ 	.byte	0x02, 0x09, 0x00, 0x00, 0x02, 0x02, 0x01, 0x00, 0x02, 0x05, 0x05, 0x00, 0x03, 0x07, 0x01, 0x01
        /*0010*/ 	.byte	0x02, 0x03, 0x00, 0x00, 0x02, 0x06, 0x01, 0x00, 0x04, 0x0b, 0x08, 0x00, 0x09, 0x00, 0x00, 0x00
        /*0020*/ 	.byte	0x00, 0x00, 0x00, 0x00


//--------------------- .nv.info._ZN3cub18CUB_300001_SM_10006detail8for_each13static_kernelINS2_12policy_hub_t12policy_500_tEmN6thrust24THRUST_300001_SM_1000_NS8cuda_cub20__uninitialized_fill7functorINS7_10device_ptrI4nodeEESC_EEEEvT0_T1_ --------------------------
	.section	.nv.info._ZN3cub18CUB_300001_SM_10006detail8for_each13static_kernelINS2_12policy_hub_t12policy_500_tEmN6thrust24THRUST_300001_SM_1000_NS8cuda_cub20__uninitialized_fill7functorINS7_10device_ptrI4nodeEESC_EEEEvT0_T1_,"",@"SHT_CUDA_INFO"
	.sectionflags	@""
	.align	4


	//----- nvinfo : EIATTR_CUDA_API_VERSION
	.align		4
        /*0000*/ 	.byte	0x04, 0x37
        /*0002*/ 	.short	(.L_64 - .L_63)
.L_63:
        /*0004*/ 	.word	0x00000082


	//----- nvinfo : EIATTR_KPARAM_INFO
	.align		4
.L_64:
        /*0008*/ 	.byte	0x04, 0x17
        /*000a*/ 	.short	(.L_66 - .L_65)
.L_65:
        /*000c*/ 	.word	0x00000000
        /*0010*/ 	.short	0x0001
        /*0012*/ 	.short	0x0008
        /*0014*/ 	.byte	0x00, 0xf0, 0x41, 0x00


	//----- nvinfo : EIATTR_KPARAM_INFO
	.align		4
.L_66:
        /*0018*/ 	.byte	0x04, 0x17
        /*001a*/ 	.short	(.L_68 - .L_67)
.L_67:
        /*001c*/ 	.word	0x00000000
        /*0020*/ 	.short	0x0000
        /*0022*/ 	.short	0x0000
        /*0024*/ 	.byte	0x00, 0xf0, 0x21, 0x00


	//----- nvinfo : EIATTR_SPARSE_MMA_MASK
	.align		4
.L_68:
        /*0028*/ 	.byte	0x03, 0x50
        /*002a*/ 	.short	0x0000


	//----- nvinfo : EIATTR_MAXREG_COUNT
	.align		4
        /*002c*/ 	.byte	0x03, 0x1b
        /*002e*/ 	.short	0x00ff


	//----- nvinfo : EIATTR_MERCURY_ISA_VERSION
	.align		4
        /*0030*/ 	.byte	0x03, 0x5f
        /*0032*/ 	.short	0x0101


	//----- nvinfo : EIATTR_VRC_CTA_INIT_COUNT
	.align		4
        /*0034*/ 	.byte	0x02, 0x4a
	.zero		1
	.zero		1


	//----- nvinfo : EIATTR_EXIT_INSTR_OFFSETS
	.align		4
        /*0038*/ 	.byte	0x04, 0x1c
        /*003a*/ 	.short	(.L_70 - .L_69)


	//   ....[0]....
.L_69:
        /*003c*/ 	.word	0x00000150


	//   ....[1]....
        /*0040*/ 	.word	0x00000260


	//   ....[2]....
        /*0044*/ 	.word	0x000002a0


	//----- nvinfo : EIATTR_MAX_THREADS
	.align		4
.L_70:
        /*0048*/ 	.byte	0x04, 0x05
        /*004a*/ 	.short	(.L_72 - .L_71)
.L_71:
        /*004c*/ 	.word	0x00000100
        /*0050*/ 	.word	0x00000001
        /*0054*/ 	.word	0x00000001


	//----- nvinfo : EIATTR_CBANK_PARAM_SIZE
	.align		4
.L_72:
        /*0058*/ 	.byte	0x03, 0x19
        /*005a*/ 	.short	0x0018


	//----- nvinfo : EIATTR_PARAM_CBANK
	.align		4
        /*005c*/ 	.byte	0x04, 0x0a
        /*005e*/ 	.short	(.L_74 - .L_73)
	.align		4
.L_73:
        /*0060*/ 	.word	index@(.nv.constant0._ZN3cub18CUB_300001_SM_10006detail8for_each13static_kernelINS2_12policy_hub_t12policy_500_tEmN6thrust24THRUST_300001_SM_1000_NS8cuda_cub20__uninitialized_fill7functorINS7_10device_ptrI4nodeEESC_EEEEvT0_T1_)
        /*0064*/ 	.short	0x0380
        /*0066*/ 	.short	0x0018


	//----- nvinfo : EIATTR_SW_WAR
	.align		4
.L_74:
        /*0068*/ 	.byte	0x04, 0x36
        /*006a*/ 	.short	(.L_76 - .L_75)
.L_75:
        /*006c*/ 	.word	0x00000008
.L_76:


//--------------------- .nv.info._ZN3cub18CUB_300001_SM_10006detail11EmptyKernelIvEEvv --------------------------
	.section	.nv.info._ZN3cub18CUB_300001_SM_10006detail11EmptyKernelIvEEvv,"",@"SHT_CUDA_INFO"
	.sectionflags	@""
	.align	4


	//----- nvinfo : EIATTR_CUDA_API_VERSION
	.align		4
        /*0000*/ 	.byte	0x04, 0x37
        /*0002*/ 	.short	(.L_78 - .L_77)
.L_77:
        /*0004*/ 	.word	0x00000082


	//----- nvinfo : EIATTR_SPARSE_MMA_MASK
	.align		4
.L_78:
        /*0008*/ 	.byte	0x03, 0x50
        /*000a*/ 	.short	0x0000


	//----- nvinfo : EIATTR_MAXREG_COUNT
	.align		4
        /*000c*/ 	.byte	0x03, 0x1b
        /*000e*/ 	.short	0x00ff


	//----- nvinfo : EIATTR_MERCURY_ISA_VERSION
	.align		4
        /*0010*/ 	.byte	0x03, 0x5f
        /*0012*/ 	.short	0x0101


	//----- nvinfo : EIATTR_VRC_CTA_INIT_COUNT
	.align		4
        /*0014*/ 	.byte	0x02, 0x4a
	.zero		1
	.zero		1


	//----- nvinfo : EIATTR_EXIT_INSTR_OFFSETS
	.align		4
        /*0018*/ 	.byte	0x04, 0x1c
        /*001a*/ 	.short	(.L_80 - .L_79)


	//   ....[0]....
.L_79:
        /*001c*/ 	.word	0x00000010


	//----- nvinfo : EIATTR_SW_WAR
	.align		4
.L_80:
        /*0020*/ 	.byte	0x04, 0x36
        /*0022*/ 	.short	(.L_82 - .L_81)
.L_81:
        /*0024*/ 	.word	0x00000008
.L_82:


//--------------------- .nv.info._Z8calc_disPfS_P4nodeiiii --------------------------
	.section	.nv.info._Z8calc_disPfS_P4nodeiiii,"",@"SHT_CUDA_INFO"
	.sectionflags	@""
	.align	4


	//----- nvinfo : EIATTR_CUDA_API_VERSION
	.align		4
        /*0000*/ 	.byte	0x04, 0x37
        /*0002*/ 	.short	(.L_84 - .L_83)
.L_83:
        /*0004*/ 	.word	0x00000082


	//----- nvinfo : EIATTR_KPARAM_INFO
	.align		4
.L_84:
        /*0008*/ 	.byte	0x04, 0x17
        /*000a*/ 	.short	(.L_86 - .L_85)
.L_85:
        /*000c*/ 	.word	0x00000000
        /*0010*/ 	.short	0x0006
        /*0012*/ 	.short	0x0024
        /*0014*/ 	.byte	0x00, 0xf0, 0x11, 0x00


	//----- nvinfo : EIATTR_KPARAM_INFO
	.align		4
.L_86:
        /*0018*/ 	.byte	0x04, 0x17
        /*001a*/ 	.short	(.L_88 - .L_87)
.L_87:
        /*001c*/ 	.word	0x00000000
        /*0020*/ 	.short	0x0005
        /*0022*/ 	.short	0x0020
        /*0024*/ 	.byte	0x00, 0xf0, 0x11, 0x00


	//----- nvinfo : EIATTR_KPARAM_INFO
	.align		4
.L_88:
        /*0028*/ 	.byte	0x04, 0x17
        /*002a*/ 	.short	(.L_90 - .L_89)
.L_89:
        /*002c*/ 	.word	0x00000000
        /*0030*/ 	.short	0x0004
        /*0032*/ 	.short	0x001c
        /*0034*/ 	.byte	0x00, 0xf0, 0x11, 0x00


	//----- nvinfo : EIATTR_KPARAM_INFO
	.align		4
.L_90:
        /*0038*/ 	.byte	0x04, 0x17
        /*003a*/ 	.short	(.L_92 - .L_91)
.L_91:
        /*003c*/ 	.word	0x00000000
        /*0040*/ 	.short	0x0003
        /*0042*/ 	.short	0x0018
        /*0044*/ 	.byte	0x00, 0xf0, 0x11, 0x00


	//----- nvinfo : EIATTR_KPARAM_INFO
	.align		4
.L_92:
        /*0048*/ 	.byte	0x04, 0x17
        /*004a*/ 	.short	(.L_94 - .L_93)
.L_93:
        /*004c*/ 	.word	0x00000000
        /*0050*/ 	.short	0x0002
        /*0052*/ 	.short	0x0010
        /*0054*/ 	.byte	0x00, 0xf5, 0x21, 0x00


	//----- nvinfo : EIATTR_KPARAM_INFO
	.align		4
.L_94:
        /*0058*/ 	.byte	0x04, 0x17
        /*005a*/ 	.short	(.L_96 - .L_95)
.L_95:
        /*005c*/ 	.word	0x00000000
        /*0060*/ 	.short	0x0001
        /*0062*/ 	.short	0x0008
        /*0064*/ 	.byte	0x00, 0xf5, 0x21, 0x00


	//----- nvinfo : EIATTR_KPARAM_INFO
	.align		4
.L_96:
        /*0068*/ 	.byte	0x04, 0x17
        /*006a*/ 	.short	(.L_98 - .L_97)
.L_97:
        /*006c*/ 	.word	0x00000000
        /*0070*/ 	.short	0x0000
        /*0072*/ 	.short	0x0000
        /*0074*/ 	.byte	0x00, 0xf5, 0x21, 0x00


	//----- nvinfo : EIATTR_SPARSE_MMA_MASK
	.align		4
.L_98:
        /*0078*/ 	.byte	0x03, 0x50
        /*007a*/ 	.short	0x0000


	//----- nvinfo : EIATTR_MAXREG_COUNT
	.align		4
        /*007c*/ 	.byte	0x03, 0x1b
        /*007e*/ 	.short	0x00ff


	//----- nvinfo : EIATTR_MERCURY_ISA_VERSION
	.align		4
        /*0080*/ 	.byte	0x03, 0x5f
        /*0082*/ 	.short	0x0101


	//----- nvinfo : EIATTR_VRC_CTA_INIT_COUNT
	.align		4
        /*0084*/ 	.byte	0x02, 0x4a
	.zero		1
	.zero		1


	//----- nvinfo : EIATTR_EXIT_INSTR_OFFSETS
	.align		4
        /*0088*/ 	.byte	0x04, 0x1c
        /*008a*/ 	.short	(.L_100 - .L_99)


	//   ....[0]....
.L_99:
        /*008c*/ 	.word	0x000000b0


	//   ....[1]....
        /*0090*/ 	.word	0x00000c40


	//----- nvinfo : EIATTR_CRS_STACK_SIZE
	.align		4
.L_100:
        /*0094*/ 	.byte	0x04, 0x1e
        /*0096*/ 	.short	(.L_102 - .L_101)
.L_101:
        /*0098*/ 	.word	0x00000000


	//----- nvinfo : EIATTR_CBANK_PARAM_SIZE
	.align		4
.L_102:
        /*009c*/ 	.byte	0x03, 0x19
        /*009e*/ 	.short	0x0028


	//----- nvinfo : EIATTR_PARAM_CBANK
	.align		4
        /*00a0*/ 	.byte	0x04, 0x0a
        /*00a2*/ 	.short	(.L_104 - .L_103)
	.align		4
.L_103:
        /*00a4*/ 	.word	index@(.nv.constant0._Z8calc_disPfS_P4nodeiiii)
        /*00a8*/ 	.short	0x0380
        /*00aa*/ 	.short	0x0028


	//----- nvinfo : EIATTR_SW_WAR
	.align		4
.L_104:
        /*00ac*/ 	.byte	0x04, 0x36
        /*00ae*/ 	.short	(.L_106 - .L_105)
.L_105:
        /*00b0*/ 	.word	0x00000008
.L_106:


//--------------------- .nv.callgraph             --------------------------
	.section	.nv.callgraph,"",@"SHT_CUDA_CALLGRAPH"
	.align	4
	.sectionentsize	8
	.align		4
        /*0000*/ 	.word	0x00000000
	.align		4
        /*0004*/ 	.word	0xffffffff
	.align		4
        /*0008*/ 	.word	0x00000000
	.align		4
        /*000c*/ 	.word	0xfffffffe
	.align		4
        /*0010*/ 	.word	0x00000000
	.align		4
        /*0014*/ 	.word	0xfffffffd
	.align		4
        /*0018*/ 	.word	0x00000000
	.align		4
        /*001c*/ 	.word	0xfffffffc


//--------------------- .nv.constant4             --------------------------
	.section	.nv.constant4,"a",@progbits
	.align	8
	.align		8
.nv.constant4:
        /*0000*/ 	.dword	_ZN34_INTERNAL_e0a9cdf6_4_k_cu_796eaa174cuda3std3__45__cpo5beginE
	.align		8
        /*0008*/ 	.dword	_ZN34_INTERNAL_e0a9cdf6_4_k_cu_796eaa174cuda3std3__45__cpo3endE
	.align		8
        /*0010*/ 	.dword	_ZN34_INTERNAL_e0a9cdf6_4_k_cu_796eaa174cuda3std3__45__cpo6cbeginE
	.align		8
        /*0018*/ 	.dword	_ZN34_INTERNAL_e0a9cdf6_4_k_cu_796eaa174cuda3std3__45__cpo4cendE
	.align		8
        /*0020*/ 	.dword	_ZN34_INTERNAL_e0a9cdf6_4_k_cu_796eaa174cuda3std3__45__cpo6rbeginE
	.align		8
        /*0028*/ 	.dword	_ZN34_INTERNAL_e0a9cdf6_4_k_cu_796eaa174cuda3std3__45__cpo4rendE
	.align		8
        /*0030*/ 	.dword	_ZN34_INTERNAL_e0a9cdf6_4_k_cu_796eaa174cuda3std3__45__cpo7crbeginE
	.align		8
        /*0038*/ 	.dword	_ZN34_INTERNAL_e0a9cdf6_4_k_cu_796eaa174cuda3std3__45__cpo5crendE
	.align		8
        /*0040*/ 	.dword	_ZN34_INTERNAL_e0a9cdf6_4_k_cu_796eaa174cuda3std3__436_GLOBAL__N__e0a9cdf6_4_k_cu_796eaa176ignoreE
	.align		8
        /*0048*/ 	.dword	_ZN34_INTERNAL_e0a9cdf6_4_k_cu_796eaa174cuda3std3__419piecewise_constructE
	.align		8
        /*0050*/ 	.dword	_ZN34_INTERNAL_e0a9cdf6_4_k_cu_796eaa174cuda3std3__48in_placeE
	.align		8
        /*0058*/ 	.dword	_ZN34_INTERNAL_e0a9cdf6_4_k_cu_796eaa174cuda3std3__420unreachable_sentinelE
	.align		8
        /*0060*/ 	.dword	_ZN34_INTERNAL_e0a9cdf6_4_k_cu_796eaa174cuda3std3__47nulloptE
	.align		8
        /*0068*/ 	.dword	_ZN34_INTERNAL_e0a9cdf6_4_k_cu_796eaa174cuda3std3__48unexpectE
	.align		8
        /*0070*/ 	.dword	_ZN34_INTERNAL_e0a9cdf6_4_k_cu_796eaa174cuda3std6ranges3__45__cpo4swapE
	.align		8
        /*0078*/ 	.dword	_ZN34_INTERNAL_e0a9cdf6_4_k_cu_796eaa174cuda3std6ranges3__45__cpo9iter_moveE
	.align		8
        /*0080*/ 	.dword	_ZN34_INTERNAL_e0a9cdf6_4_k_cu_796eaa174cuda3std6ranges3__45__cpo5beginE
	.align		8
        /*0088*/ 	.dword	_ZN34_INTERNAL_e0a9cdf6_4_k_cu_796eaa174cuda3std6ranges3__45__cpo3endE
	.align		8
        /*0090*/ 	.dword	_ZN34_INTERNAL_e0a9cdf6_4_k_cu_796eaa174cuda3std6ranges3__45__cpo6cbeginE
	.align		8
        /*0098*/ 	.dword	_ZN34_INTERNAL_e0a9cdf6_4_k_cu_796eaa174cuda3std6ranges3__45__cpo4cendE
	.align		8
        /*00a0*/ 	.dword	_ZN34_INTERNAL_e0a9cdf6_4_k_cu_796eaa174cuda3std6ranges3__45__cpo7advanceE
	.align		8
        /*00a8*/ 	.dword	_ZN34_INTERNAL_e0a9cdf6_4_k_cu_796eaa174cuda3std6ranges3__45__cpo9iter_swapE
	.align		8
        /*00b0*/ 	.dword	_ZN34_INTERNAL_e0a9cdf6_4_k_cu_796eaa174cuda3std6ranges3__45__cpo4nextE
	.align		8
        /*00b8*/ 	.dword	_ZN34_INTERNAL_e0a9cdf6_4_k_cu_796eaa174cuda3std6ranges3__45__cpo4prevE
	.align		8
        /*00c0*/ 	.dword	_ZN34_INTERNAL_e0a9cdf6_4_k_cu_796eaa174cuda3std6ranges3__45__cpo4dataE
	.align		8
        /*00c8*/ 	.dword	_ZN34_INTERNAL_e0a9cdf6_4_k_cu_796eaa174cuda3std6ranges3__45__cpo5cdataE
	.align		8
        /*00d0*/ 	.dword	_ZN34_INTERNAL_e0a9cdf6_4_k_cu_796eaa174cuda3std6ranges3__45__cpo4sizeE
	.align		8
        /*00d8*/ 	.dword	_ZN34_INTERNAL_e0a9cdf6_4_k_cu_796eaa174cuda3std6ranges3__45__cpo5ssizeE
	.align		8
        /*00e0*/ 	.dword	_ZN34_INTERNAL_e0a9cdf6_4_k_cu_796eaa174cuda3std6ranges3__45__cpo8distanceE
	.align		8
        /*00e8*/ 	.dword	_ZN34_INTERNAL_e0a9cdf6_4_k_cu_796eaa176thrust24THRUST_300001_SM_1000_NS8cuda_cub3parE
	.align		8
        /*00f0*/ 	.dword	_ZN34_INTERNAL_e0a9cdf6_4_k_cu_796eaa176thrust24THRUST_300001_SM_1000_NS8cuda_cub10par_nosyncE
	.align		8
        /*00f8*/ 	.dword	_ZN34_INTERNAL_e0a9cdf6_4_k_cu_796eaa176thrust24THRUST_300001_SM_1000_NS6system6detail10sequential3seqE
	.align		8
        /*0100*/ 	.dword	_ZN34_INTERNAL_e0a9cdf6_4_k_cu_796eaa176thrust24THRUST_300001_SM_1000_NS12placeholders2_1E
	.align		8
        /*0108*/ 	.dword	_ZN34_INTERNAL_e0a9cdf6_4_k_cu_796eaa176thrust24THRUST_300001_SM_1000_NS12placeholders2_2E
	.align		8
        /*0110*/ 	.dword	_ZN34_INTERNAL_e0a9cdf6_4_k_cu_796eaa176thrust24THRUST_300001_SM_1000_NS12placeholders2_3E
	.align		8
        /*0118*/ 	.dword	_ZN34_INTERNAL_e0a9cdf6_4_k_cu_796eaa176thrust24THRUST_300001_SM_1000_NS12placeholders2_4E
	.align		8
        /*0120*/ 	.dword	_ZN34_INTERNAL_e0a9cdf6_4_k_cu_796eaa176thrust24THRUST_300001_SM_1000_NS12placeholders2_5E
	.align		8
        /*0128*/ 	.dword	_ZN34_INTERNAL_e0a9cdf6_4_k_cu_796eaa176thrust24THRUST_300001_SM_1000_NS12placeholders2_6E
	.align		8
        /*0130*/ 	.dword	_ZN34_INTERNAL_e0a9cdf6_4_k_cu_796eaa176thrust24THRUST_300001_SM_1000_NS12placeholders2_7E
	.align		8
        /*0138*/ 	.dword	_ZN34_INTERNAL_e0a9cdf6_4_k_cu_796eaa176thrust24THRUST_300001_SM_1000_NS12placeholders2_8E
	.align		8
        /*0140*/ 	.dword	_ZN34_INTERNAL_e0a9cdf6_4_k_cu_796eaa176thrust24THRUST_300001_SM_1000_NS12placeholders2_9E
	.align		8
        /*0148*/ 	.dword	_ZN34_INTERNAL_e0a9cdf6_4_k_cu_796eaa176thrust24THRUST_300001_SM_1000_NS12placeholders3_10E
	.align		8
        /*0150*/ 	.dword	_ZN34_INTERNAL_e0a9cdf6_4_k_cu_796eaa176thrust24THRUST_300001_SM_1000_NS3seqE


//--------------------- .text._ZN3cub18CUB_300001_SM_10006detail8for_each13static_kernelINS2_12policy_hub_t12policy_500_tEmN6thrust24THRUST_300001_SM_1000_NS8cuda_cub20__uninitialized_fill7functorINS7_10device_ptrI4nodeEESC_EEEEvT0_T1_ --------------------------
	.section	.text._ZN3cub18CUB_300001_SM_10006detail8for_each13static_kernelINS2_12policy_hub_t12policy_500_tEmN6thrust24THRUST_300001_SM_1000_NS8cuda_cub20__uninitialized_fill7functorINS7_10device_ptrI4nodeEESC_EEEEvT0_T1_,"ax",@progbits
	.align	128
        .global         _ZN3cub18CUB_300001_SM_10006detail8for_each13static_kernelINS2_12policy_hub_t12policy_500_tEmN6thrust24THRUST_300001_SM_1000_NS8cuda_cub20__uninitialized_fill7functorINS7_10device_ptrI4nodeEESC_EEEEvT0_T1_
        .type           _ZN3cub18CUB_300001_SM_10006detail8for_each13static_kernelINS2_12policy_hub_t12policy_500_tEmN6thrust24THRUST_300001_SM_1000_NS8cuda_cub20__uninitialized_fill7functorINS7_10device_ptrI4nodeEESC_EEEEvT0_T1_,@function
        .size           _ZN3cub18CUB_300001_SM_10006detail8for_each13static_kernelINS2_12policy_hub_t12policy_500_tEmN6thrust24THRUST_300001_SM_1000_NS8cuda_cub20__uninitialized_fill7functorINS7_10device_ptrI4nodeEESC_EEEEvT0_T1_,(.L_x_12 - _ZN3cub18CUB_300001_SM_10006detail8for_each13static_kernelINS2_12policy_hub_t12policy_500_tEmN6thrust24THRUST_300001_SM_1000_NS8cuda_cub20__uninitialized_fill7functorINS7_10device_ptrI4nodeEESC_EEEEvT0_T1_)
        .other          _ZN3cub18CUB_300001_SM_10006detail8for_each13static_kernelINS2_12policy_hub_t12policy_500_tEmN6thrust24THRUST_300001_SM_1000_NS8cuda_cub20__uninitialized_fill7functorINS7_10device_ptrI4nodeEESC_EEEEvT0_T1_,@"STO_CUDA_ENTRY STV_DEFAULT"
_ZN3cub18CUB_300001_SM_10006detail8for_each13static_kernelINS2_12policy_hub_t12policy_500_tEmN6thrust24THRUST_300001_SM_1000_NS8cuda_cub20__uninitialized_fill7functorINS7_10device_ptrI4nodeEESC_EEEEvT0_T1_:
.text._ZN3cub18CUB_300001_SM_10006detail8for_each13static_kernelINS2_12policy_hub_t12policy_500_tEmN6thrust24THRUST_300001_SM_1000_NS8cuda_cub20__uninitialized_fill7functorINS7_10device_ptrI4nodeEESC_EEEEvT0_T1_:
[----:B------:R-:W-:Y:S08]  /*0000*/  LDC R1, c[0x0][0x37c] ;  /* 0x0000df00ff017b82 */ /* 0x000ff00000000800 */
[----:B------:R-:W0:Y:S01]  /*0010*/  S2UR UR4, SR_CTAID.X ;  /* 0x00000000000479c3 */ /* 0x000e220000002500 */
[----:B------:R-:W1:Y:S01]  /*0020*/  LDCU.64 UR6, c[0x0][0x380] ;  /* 0x00007000ff0677ac */ /* 0x000e620008000a00 */
[----:B------:R-:W2:Y:S01]  /*0030*/  LDCU.64 UR8, c[0x0][0x358] ;  /* 0x00006b00ff0877ac */ /* 0x000ea20008000a00 */
[----:B0-----:R-:W-:-:S04]  /*0040*/  UIMAD.WIDE.U32 UR4, UR4, 0x200, URZ ;  /* 0x00000200040478a5 */ /* 0x001fc8000f8e00ff */
[----:B-1----:R-:W-:-:S04]  /*0050*/  UIADD3 UR6, UP0, UPT, -UR4, UR6, URZ ;  /* 0x0000000604067290 */ /* 0x002fc8000ff1e1ff */
[----:B------:R-:W-:Y:S02]  /*0060*/  UIADD3.X UR7, UPT, UPT, ~UR5, UR7, URZ, UP0, !UPT ;  /* 0x0000000705077290 */ /* 0x000fe400087fe5ff */
[----:B------:R-:W-:-:S04]  /*0070*/  UISETP.GE.U32.AND UP0, UPT, UR6, 0x200, UPT ;  /* 0x000002000600788c */ /* 0x000fc8000bf06070 */
[----:B------:R-:W-:-:S09]  /*0080*/  UISETP.GE.U32.AND.EX UP0, UPT, UR7, URZ, UPT, UP0 ;  /* 0x000000ff0700728c */ /* 0x000fd2000bf06100 */
[----:B--2---:R-:W-:Y:S05]  /*0090*/  BRA.U !UP0, `(.L_x_0) ;  /* 0x0000000108307547 */ /* 0x004fea000b800000 */
[----:B------:R-:W0:Y:S01]  /*00a0*/  S2R R0, SR_TID.X ;  /* 0x0000000000007919 */ /* 0x000e220000002100 */
[----:B------:R-:W1:Y:S01]  /*00b0*/  LDCU.64 UR6, c[0x0][0x388] ;  /* 0x00007100ff0677ac */ /* 0x000e620008000a00 */
[----:B------:R-:W2:Y:S01]  /*00c0*/  LDC.64 R4, c[0x0][0x390] ;  /* 0x0000e400ff047b82 */ /* 0x000ea20000000a00 */
[----:B0-----:R-:W-:-:S05]  /*00d0*/  IADD3 R0, P0, PT, R0, UR4, RZ ;  /* 0x0000000400007c10 */ /* 0x001fca000ff1e0ff */
[----:B------:R-:W-:Y:S01]  /*00e0*/  IMAD.X R3, RZ, RZ, UR5, P0 ;  /* 0x00000005ff037e24 */ /* 0x000fe200080e06ff */
[----:B-1----:R-:W-:-:S04]  /*00f0*/  LEA R2, P0, R0, UR6, 0x3 ;  /* 0x0000000600027c11 */ /* 0x002fc8000f8018ff */
[----:B------:R-:W-:-:S05]  /*0100*/  LEA.HI.X R3, R0, UR7, R3, 0x3, P0 ;  /* 0x0000000700037c11 */ /* 0x000fca00080f1c03 */
[----:B--2---:R-:W-:Y:S04]  /*0110*/  STG.E desc[UR8][R2.64], R4 ;  /* 0x0000000402007986 */ /* 0x004fe8000c101908 */
[----:B------:R-:W-:Y:S04]  /*0120*/  STG.E desc[UR8][R2.64+0x800], R4 ;  /* 0x0008000402007986 */ /* 0x000fe8000c101908 */
[----:B------:R-:W-:Y:S04]  /*0130*/  STG.E desc[UR8][R2.64+0x4], R5 ;  /* 0x0000040502007986 */ /* 0x000fe8000c101908 */
[----:B------:R-:W-:Y:S01]  /*0140*/  STG.E desc[UR8][R2.64+0x804], R5 ;  /* 0x0008040502007986 */ /* 0x000fe2000c101908 */
[----:B------:R-:W-:Y:S05]  /*0150*/  EXIT ;  /* 0x000000000000794d */ /* 0x000fea0003800000 */
.L_x_0:
[----:B------:R-:W0:Y:S01]  /*0160*/  S2R R0, SR_TID.X ;  /* 0x0000000000007919 */ /* 0x000e220000002100 */
[----:B------:R-:W-:Y:S01]  /*0170*/  IMAD.U32 R2, RZ, RZ, UR7 ;  /* 0x00000007ff027e24 */ /* 0x000fe2000f8e00ff */
[----:B------:R-:W1:Y:S01]  /*0180*/  LDCU.64 UR10, c[0x0][0x388] ;  /* 0x00007100ff0a77ac */ /* 0x000e620008000a00 */
[----:B------:R-:W-:Y:S01]  /*0190*/  IMAD.U32 R6, RZ, RZ, UR7 ;  /* 0x00000007ff067e24 */ /* 0x000fe2000f8e00ff */
[----:B0-----:R-:W-:-:S04]  /*01a0*/  ISETP.LT.U32.AND P0, PT, R0, UR6, PT ;  /* 0x0000000600007c0c */ /* 0x001fc8000bf01070 */
[----:B------:R-:W-:Y:S01]  /*01b0*/  ISETP.GT.U32.AND.EX P0, PT, R2, RZ, PT, P0 ;  /* 0x000000ff0200720c */ /* 0x000fe20003f04100 */
[C---:B------:R-:W-:Y:S01]  /*01c0*/  VIADD R2, R0.reuse, 0x100 ;  /* 0x0000010000027836 */ /* 0x040fe20000000000 */
[----:B------:R-:W-:-:S04]  /*01d0*/  IADD3 R0, P2, PT, R0, UR4, RZ ;  /* 0x0000000400007c10 */ /* 0x000fc8000ff5e0ff */
[----:B------:R-:W-:Y:S01]  /*01e0*/  ISETP.LT.U32.AND P1, PT, R2, UR6, PT ;  /* 0x0000000602007c0c */ /* 0x000fe2000bf21070 */
[----:B------:R-:W-:Y:S01]  /*01f0*/  IMAD.X R3, RZ, RZ, UR5, P2 ;  /* 0x00000005ff037e24 */ /* 0x000fe200090e06ff */
[----:B-1----:R-:W-:Y:S02]  /*0200*/  LEA R2, P2, R0, UR10, 0x3 ;  /* 0x0000000a00027c11 */ /* 0x002fe4000f8418ff */
[----:B------:R-:W-:Y:S02]  /*0210*/  ISETP.GT.U32.AND.EX P1, PT, R6, RZ, PT, P1 ;  /* 0x000000ff0600720c */ /* 0x000fe40003f24110 */
[----:B------:R-:W-:Y:S01]  /*0220*/  LEA.HI.X R3, R0, UR11, R3, 0x3, P2 ;  /* 0x0000000b00037c11 */ /* 0x000fe200090f1c03 */
[----:B------:R-:W0:Y:S04]  /*0230*/  @P0 LDC.64 R4, c[0x0][0x390] ;  /* 0x0000e400ff040b82 */ /* 0x000e280000000a00 */
[----:B0-----:R0:W-:Y:S04]  /*0240*/  @P0 STG.E desc[UR8][R2.64], R4 ;  /* 0x0000000402000986 */ /* 0x0011e8000c101908 */
[----:B------:R0:W-:Y:S02]  /*0250*/  @P0 STG.E desc[UR8][R2.64+0x4], R5 ;  /* 0x0000040502000986 */ /* 0x0001e4000c101908 */
[----:B------:R-:W-:Y:S05]  /*0260*/  @!P1 EXIT ;  /* 0x000000000000994d */ /* 0x000fea0003800000 */
[----:B0-----:R-:W0:Y:S02]  /*0270*/  LDC.64 R4, c[0x0][0x390] ;  /* 0x0000e400ff047b82 */ /* 0x001e240000000a00 */
[----:B0-----:R-:W-:Y:S04]  /*0280*/  STG.E desc[UR8][R2.64+0x800], R4 ;  /* 0x0008000402007986 */ /* 0x001fe8000c101908 */
[----:B------:R-:W-:Y:S01]  /*0290*/  STG.E desc[UR8][R2.64+0x804], R5 ;  /* 0x0008040502007986 */ /* 0x000fe2000c101908 */
[----:B------:R-:W-:Y:S05]  /*02a0*/  EXIT ;  /* 0x000000000000794d */ /* 0x000fea0003800000 */
.L_x_1:
[----:B------:R-:W-:-:S00]  /*02b0*/  BRA `(.L_x_1) ;  /* 0xfffffffc00fc7947 */ /* 0x000fc0000383ffff */
[----:B------:R-:W-:-:S00]  /*02c0*/  NOP ;  /* 0x0000000000007918 */ /* 0x000fc00000000000 */
        /* <DEDUP_REMOVED lines=11> */
.L_x_12:


//--------------------- .text._ZN3cub18CUB_300001_SM_10006detail11EmptyKernelIvEEvv --------------------------
	.section	.text._ZN3cub18CUB_300001_SM_10006detail11EmptyKernelIvEEvv,"ax",@progbits
	.align	128
        .global         _ZN3cub18CUB_300001_SM_10006detail11EmptyKernelIvEEvv
        .type           _ZN3cub18CUB_300001_SM_10006detail11EmptyKernelIvEEvv,@function
        .size           _ZN3cub18CUB_300001_SM_10006detail11EmptyKernelIvEEvv,(.L_x_13 - _ZN3cub18CUB_300001_SM_10006detail11EmptyKernelIvEEvv)
        .other          _ZN3cub18CUB_300001_SM_10006detail11EmptyKernelIvEEvv,@"STO_CUDA_ENTRY STV_DEFAULT"
_ZN3cub18CUB_300001_SM_10006detail11EmptyKernelIvEEvv:
.text._ZN3cub18CUB_300001_SM_10006detail11EmptyKernelIvEEvv:
[----:B------:R-:W-:Y:S01]  /*0000*/  LDC R1, c[0x0][0x37c] ;  /* 0x0000df00ff017b82 */ /* 0x000fe20000000800 */
[----:B------:R-:W-:Y:S05]  /*0010*/  EXIT ;  /* 0x000000000000794d */ /* 0x000fea0003800000 */
.L_x_2:
        /* <DEDUP_REMOVED lines=14> */
.L_x_13:


//--------------------- .text._Z8calc_disPfS_P4nodeiiii --------------------------
	.section	.text._Z8calc_disPfS_P4nodeiiii,"ax",@progbits
	.align	128
        .global         _Z8calc_disPfS_P4nodeiiii
        .type           _Z8calc_disPfS_P4nodeiiii,@function
        .size           _Z8calc_disPfS_P4nodeiiii,(.L_x_11 - _Z8calc_disPfS_P4nodeiiii)
        .other          _Z8calc_disPfS_P4nodeiiii,@"STO_CUDA_ENTRY STV_DEFAULT"
_Z8calc_disPfS_P4nodeiiii:
.text._Z8calc_disPfS_P4nodeiiii:
[----:B------:R-:W-:Y:S01]  /*0000*/  LDC R1, c[0x0][0x37c] ;  /* 0x0000df00ff017b82 */ /* 0x000fe20000000800 */
[----:B------:R-:W0:Y:S07]  /*0010*/  S2R R2, SR_TID.X ;  /* 0x0000000000027919 */ /* 0x000e2e0000002100 */
[----:B------:R-:W0:Y:S01]  /*0020*/  S2UR UR6, SR_CTAID.X ;  /* 0x00000000000679c3 */ /* 0x000e220000002500 */
[----:B------:R-:W1:Y:S01]  /*0030*/  LDCU UR7, c[0x0][0x398] ;  /* 0x00007300ff0777ac */ /* 0x000e620008000800 */
[----:B------:R-:W-:Y:S01]  /*0040*/  IMAD.MOV.U32 R3, RZ, RZ, RZ ;  /* 0x000000ffff037224 */ /* 0x000fe200078e00ff */
[----:B------:R-:W1:Y:S05]  /*0050*/  LDCU UR4, c[0x0][0x3a0] ;  /* 0x00007400ff0477ac */ /* 0x000e6a0008000800 */
[----:B------:R-:W0:Y:S01]  /*0060*/  LDC R5, c[0x0][0x360] ;  /* 0x0000d800ff057b82 */ /* 0x000e220000000800 */
[----:B-1----:R-:W-:Y:S01]  /*0070*/  UIMAD.WIDE UR4, UR4, UR7, URZ ;  /* 0x00000007040472a5 */ /* 0x002fe2000f8e02ff */
[----:B0-----:R-:W-:-:S05]  /*0080*/  IMAD.WIDE.U32 R2, R5, UR6, R2 ;  /* 0x0000000605027c25 */ /* 0x001fca000f8e0002 */
[----:B------:R-:W-:-:S04]  /*0090*/  ISETP.GE.U32.AND P0, PT, R2, UR4, PT ;  /* 0x0000000402007c0c */ /* 0x000fc8000bf06070 */
[----:B------:R-:W-:-:S13]  /*00a0*/  ISETP.GE.AND.EX P0, PT, R3, UR5, PT, P0 ;  /* 0x0000000503007c0c */ /* 0x000fda000bf06300 */
[----:B------:R-:W-:Y:S05]  /*00b0*/  @P0 EXIT ;  /* 0x000000000000094d */ /* 0x000fea0003800000 */
[----:B------:R-:W-:Y:S01]  /*00c0*/  USHF.R.S32.HI UR6, URZ, 0x1f, UR7 ;  /* 0x0000001fff067899 */ /* 0x000fe20008011407 */
[----:B------:R-:W-:Y:S05]  /*00d0*/  BSSY.RECONVERGENT B0, `(.L_x_3) ;  /* 0x0000025000007945 */ /* 0x000fea0003800200 */
[----:B------:R-:W-:-:S04]  /*00e0*/  LOP3.LUT R0, R3, UR6, RZ, 0xfc, !PT ;  /* 0x0000000603007c12 */ /* 0x000fc8000f8efcff */
[----:B------:R-:W-:-:S13]  /*00f0*/  ISETP.NE.U32.AND P0, PT, R0, RZ, PT ;  /* 0x000000ff0000720c */ /* 0x000fda0003f05070 */
[----:B------:R-:W-:Y:S05]  /*0100*/  @P0 BRA `(.L_x_4) ;  /* 0x00000000005c0947 */ /* 0x000fea0003800000 */
[----:B------:R-:W0:Y:S01]  /*0110*/  I2F.U32.RP R0, UR7 ;  /* 0x0000000700007d06 */ /* 0x000e220008209000 */
[----:B------:R-:W-:-:S07]  /*0120*/  ISETP.NE.U32.AND P2, PT, RZ, UR7, PT ;  /* 0x00000007ff007c0c */ /* 0x000fce000bf45070 */
[----:B0-----:R-:W0:Y:S02]  /*0130*/  MUFU.RCP R0, R0 ;  /* 0x0000000000007308 */ /* 0x001e240000001000 */
[----:B0-----:R-:W-:-:S06]  /*0140*/  VIADD R4, R0, 0xffffffe ;  /* 0x0ffffffe00047836 */ /* 0x001fcc0000000000 */
[----:B------:R0:W1:Y:S02]  /*0150*/  F2I.FTZ.U32.TRUNC.NTZ R5, R4 ;  /* 0x0000000400057305 */ /* 0x000064000021f000 */
[----:B0-----:R-:W-:Y:S02]  /*0160*/  HFMA2 R4, -RZ, RZ, 0, 0 ;  /* 0x00000000ff047431 */ /* 0x001fe400000001ff */
[----:B-1----:R-:W-:-:S04]  /*0170*/  IMAD.MOV R7, RZ, RZ, -R5 ;  /* 0x000000ffff077224 */ /* 0x002fc800078e0a05 */
[----:B------:R-:W-:-:S04]  /*0180*/  IMAD R7, R7, UR7, RZ ;  /* 0x0000000707077c24 */ /* 0x000fc8000f8e02ff */
[----:B------:R-:W-:-:S06]  /*0190*/  IMAD.HI.U32 R5, R5, R7, R4 ;  /* 0x0000000705057227 */ /* 0x000fcc00078e0004 */
[----:B------:R-:W-:-:S04]  /*01a0*/  IMAD.HI.U32 R5, R5, R2, RZ ;  /* 0x0000000205057227 */ /* 0x000fc800078e00ff */
[----:B------:R-:W-:-:S04]  /*01b0*/  IMAD.MOV R7, RZ, RZ, -R5 ;  /* 0x000000ffff077224 */ /* 0x000fc800078e0a05 */
[----:B------:R-:W-:Y:S01]  /*01c0*/  IMAD R6, R7, UR7, R2 ;  /* 0x0000000707067c24 */ /* 0x000fe2000f8e0202 */
[----:B------:R-:W-:-:S04]  /*01d0*/  MOV R7, RZ ;  /* 0x000000ff00077202 */ /* 0x000fc80000000f00 */
[----:B------:R-:W-:-:S13]  /*01e0*/  ISETP.GE.U32.AND P0, PT, R6, UR7, PT ;  /* 0x0000000706007c0c */ /* 0x000fda000bf06070 */
[----:B------:R-:W-:Y:S01]  /*01f0*/  @P0 VIADD R6, R6, -UR7 ;  /* 0x8000000706060c36 */ /* 0x000fe20008000000 */
[----:B------:R-:W-:-:S04]  /*0200*/  @P0 IADD3 R5, PT, PT, R5, 0x1, RZ ;  /* 0x0000000105050810 */ /* 0x000fc80007ffe0ff */
[----:B------:R-:W-:-:S13]  /*0210*/  ISETP.GE.U32.AND P1, PT, R6, UR7, PT ;  /* 0x0000000706007c0c */ /* 0x000fda000bf26070 */
[----:B------:R-:W-:Y:S01]  /*0220*/  @P1 VIADD R5, R5, 0x1 ;  /* 0x0000000105051836 */ /* 0x000fe20000000000 */
[----:B------:R-:W-:-:S05]  /*0230*/  @!P2 LOP3.LUT R5, RZ, UR7, RZ, 0x33, !PT ;  /* 0x00000007ff05ac12 */ /* 0x000fca000f8e33ff */
[--C-:B------:R-:W-:Y:S02]  /*0240*/  IMAD.MOV R9, RZ, RZ, -R5.reuse ;  /* 0x000000ffff097224 */ /* 0x100fe400078e0a05 */
[----:B------:R-:W-:Y:S02]  /*0250*/  IMAD.MOV.U32 R6, RZ, RZ, R5 ;  /* 0x000000ffff067224 */ /* 0x000fe400078e0005 */
[----:B------:R-:W-:Y:S01]  /*0260*/  IMAD R0, R9, UR7, R2 ;  /* 0x0000000709007c24 */ /* 0x000fe2000f8e0202 */
[----:B------:R-:W-:Y:S06]  /*0270*/  BRA `(.L_x_5) ;  /* 0x0000000000287947 */ /* 0x000fec0003800000 */
.L_x_4:
[----:B------:R-:W-:-:S07]  /*0280*/  MOV R0, 0x2a0 ;  /* 0x000002a000007802 */ /* 0x000fce0000000f00 */
[----:B------:R-:W-:Y:S05]  /*0290*/  CALL.REL.NOINC `($__internal_0_$__cuda_sm20_div_s64) ;  /* 0x00000008006c7944 */ /* 0x000fea0003c00000 */
[----:B------:R-:W0:Y:S01]  /*02a0*/  LDCU UR4, c[0x0][0x398] ;  /* 0x00007300ff0477ac */ /* 0x000e220008000800 */
[----:B------:R-:W-:-:S05]  /*02b0*/  IADD3 R9, P0, PT, RZ, -R6, RZ ;  /* 0x80000006ff097210 */ /* 0x000fca0007f1e0ff */
[----:B------:R-:W-:-:S04]  /*02c0*/  IMAD.X R0, RZ, RZ, ~R7, P0 ;  /* 0x000000ffff007224 */ /* 0x000fc800000e0e07 */
[----:B0-----:R-:W-:Y:S02]  /*02d0*/  IMAD R0, R0, UR4, RZ ;  /* 0x0000000400007c24 */ /* 0x001fe4000f8e02ff */
[----:B------:R-:W-:-:S04]  /*02e0*/  IMAD.WIDE.U32 R4, R9, UR4, R2 ;  /* 0x0000000409047c25 */ /* 0x000fc8000f8e0002 */
[----:B------:R-:W-:Y:S01]  /*02f0*/  IMAD R7, R9, UR6, R0 ;  /* 0x0000000609077c24 */ /* 0x000fe2000f8e0200 */
[----:B------:R-:W-:-:S03]  /*0300*/  MOV R0, R4 ;  /* 0x0000000400007202 */ /* 0x000fc60000000f00 */
[----:B------:R-:W-:-:S07]  /*0310*/  IMAD.IADD R7, R5, 0x1, R7 ;  /* 0x0000000105077824 */ /* 0x000fce00078e0207 */
.L_x_5:
[----:B------:R-:W-:Y:S05]  /*0320*/  BSYNC.RECONVERGENT B0 ;  /* 0x0000000000007941 */ /* 0x000fea0003800200 */
.L_x_3:
[----:B------:R-:W0:Y:S01]  /*0330*/  LDC R10, c[0x0][0x3a4] ;  /* 0x0000e900ff0a7b82 */ /* 0x000e220000000800 */
[----:B------:R-:W1:Y:S01]  /*0340*/  LDCU.64 UR4, c[0x0][0x358] ;  /* 0x00006b00ff0477ac */ /* 0x000e620008000a00 */
[----:B------:R-:W-:Y:S01]  /*0350*/  IMAD.MOV.U32 R8, RZ, RZ, RZ ;  /* 0x000000ffff087224 */ /* 0x000fe200078e00ff */
[----:B0-----:R-:W-:-:S13]  /*0360*/  ISETP.GE.AND P0, PT, R10, 0x1, PT ;  /* 0x000000010a00780c */ /* 0x001fda0003f06270 */
[----:B-1----:R-:W-:Y:S05]  /*0370*/  @!P0 BRA `(.L_x_6) ;  /* 0x00000008001c8947 */ /* 0x002fea0003800000 */
[----:B------:R-:W0:Y:S01]  /*0380*/  LDCU UR7, c[0x0][0x39c] ;  /* 0x00007380ff0777ac */ /* 0x000e220008000800 */
[C---:B------:R-:W-:Y:S02]  /*0390*/  ISETP.GE.U32.AND P1, PT, R10.reuse, 0x8, PT ;  /* 0x000000080a00780c */ /* 0x040fe40003f26070 */
[----:B------:R-:W-:Y:S02]  /*03a0*/  SHF.R.S32.HI R4, RZ, 0x1f, R6 ;  /* 0x0000001fff047819 */ /* 0x000fe40000011406 */
[----:B------:R-:W-:-:S04]  /*03b0*/  LOP3.LUT R24, R10, 0x7, RZ, 0xc0, !PT ;  /* 0x000000070a187812 */ /* 0x000fc800078ec0ff */
[----:B------:R-:W-:Y:S01]  /*03c0*/  ISETP.NE.AND P0, PT, R24, RZ, PT ;  /* 0x000000ff1800720c */ /* 0x000fe20003f05270 */
[----:B0-----:R-:W-:Y:S02]  /*03d0*/  USHF.R.S32.HI UR6, URZ, 0x1f, UR7 ;  /* 0x0000001fff067899 */ /* 0x001fe40008011407 */
[----:B------:R-:W-:Y:S02]  /*03e0*/  IMAD R7, R7, UR7, RZ ;  /* 0x0000000707077c24 */ /* 0x000fe4000f8e02ff */
[----:B------:R-:W-:Y:S02]  /*03f0*/  IMAD R9, R4, UR7, RZ ;  /* 0x0000000704097c24 */ /* 0x000fe4000f8e02ff */
[----:B------:R-:W-:-:S04]  /*0400*/  IMAD.WIDE.U32 R4, R0, UR7, RZ ;  /* 0x0000000700047c25 */ /* 0x000fc8000f8e00ff */
[----:B------:R-:W-:Y:S02]  /*0410*/  IMAD R11, R0, UR6, R7 ;  /* 0x00000006000b7c24 */ /* 0x000fe4000f8e0207 */
[C---:B------:R-:W-:Y:S01]  /*0420*/  IMAD R13, R6.reuse, UR6, R9 ;  /* 0x00000006060d7c24 */ /* 0x040fe2000f8e0209 */
[----:B------:R-:W-:Y:S01]  /*0430*/  CS2R R8, SRZ ;  /* 0x0000000000087805 */ /* 0x000fe2000001ff00 */
[----:B------:R-:W-:Y:S01]  /*0440*/  IMAD.WIDE.U32 R6, R6, UR7, RZ ;  /* 0x0000000706067c25 */ /* 0x000fe2000f8e00ff */
[----:B------:R-:W-:-:S03]  /*0450*/  IADD3 R11, PT, PT, R5, R11, RZ ;  /* 0x0000000b050b7210 */ /* 0x000fc60007ffe0ff */
[----:B------:R-:W-:Y:S01]  /*0460*/  IMAD.IADD R13, R7, 0x1, R13 ;  /* 0x00000001070d7824 */ /* 0x000fe200078e020d */
[----:B------:R-:W-:Y:S06]  /*0470*/  @!P1 BRA `(.L_x_7) ;  /* 0x0000000000cc9947 */ /* 0x000fec0003800000 */
[----:B------:R-:W0:Y:S01]  /*0480*/  LDCU.128 UR8, c[0x0][0x380] ;  /* 0x00007000ff0877ac */ /* 0x000e220008000c00 */
[----:B------:R-:W-:Y:S01]  /*0490*/  LOP3.LUT R9, R10, 0x7ffffff8, RZ, 0xc0, !PT ;  /* 0x7ffffff80a097812 */ /* 0x000fe200078ec0ff */
[----:B------:R-:W-:-:S03]  /*04a0*/  IMAD.MOV.U32 R8, RZ, RZ, RZ ;  /* 0x000000ffff087224 */ /* 0x000fc600078e00ff */
[----:B------:R-:W-:Y:S02]  /*04b0*/  IADD3 R12, PT, PT, -R9, RZ, RZ ;  /* 0x000000ff090c7210 */ /* 0x000fe40007ffe1ff */
[----:B0-----:R-:W-:Y:S02]  /*04c0*/  LEA R16, P1, R4, UR8, 0x2 ;  /* 0x0000000804107c11 */ /* 0x001fe4000f8210ff */
[----:B------:R-:W-:Y:S02]  /*04d0*/  LEA R14, P3, R6, UR10, 0x2 ;  /* 0x0000000a060e7c11 */ /* 0x000fe4000f8610ff */
[----:B------:R-:W-:Y:S02]  /*04e0*/  IADD3 R16, P2, PT, R16, 0x10, RZ ;  /* 0x0000001010107810 */ /* 0x000fe40007f5e0ff */
[----:B------:R-:W-:Y:S02]  /*04f0*/  IADD3 R14, P4, PT, R14, 0x10, RZ ;  /* 0x000000100e0e7810 */ /* 0x000fe40007f9e0ff */
[----:B------:R-:W-:-:S02]  /*0500*/  LEA.HI.X R17, R4, UR9, R11, 0x2, P1 ;  /* 0x0000000904117c11 */ /* 0x000fc400088f140b */
[----:B------:R-:W-:-:S03]  /*0510*/  LEA.HI.X R15, R6, UR11, R13, 0x2, P3 ;  /* 0x0000000b060f7c11 */ /* 0x000fc600098f140d */
[----:B------:R-:W-:Y:S02]  /*0520*/  IMAD.X R17, RZ, RZ, R17, P2 ;  /* 0x000000ffff117224 */ /* 0x000fe400010e0611 */
[----:B------:R-:W-:-:S07]  /*0530*/  IMAD.X R15, RZ, RZ, R15, P4 ;  /* 0x000000ffff0f7224 */ /* 0x000fce00020e060f */
.L_x_8:
[----:B------:R-:W2:Y:S04]  /*0540*/  LDG.E R21, desc[UR4][R16.64+-0x10] ;  /* 0xfffff00410157981 */ /* 0x000ea8000c1e1900 */
[----:B------:R-:W2:Y:S04]  /*0550*/  LDG.E R22, desc[UR4][R14.64+-0x10] ;  /* 0xfffff0040e167981 */ /* 0x000ea8000c1e1900 */
[----:B------:R-:W3:Y:S04]  /*0560*/  LDG.E R25, desc[UR4][R16.64+-0xc] ;  /* 0xfffff40410197981 */ /* 0x000ee8000c1e1900 */
[----:B------:R-:W3:Y:S04]  /*0570*/  LDG.E R26, desc[UR4][R14.64+-0xc] ;  /* 0xfffff4040e1a7981 */ /* 0x000ee8000c1e1900 */
[----:B------:R-:W4:Y:S04]  /*0580*/  LDG.E R20, desc[UR4][R16.64+-0x8] ;  /* 0xfffff80410147981 */ /* 0x000f28000c1e1900 */
[----:B------:R-:W4:Y:S04]  /*0590*/  LDG.E R23, desc[UR4][R14.64+-0x8] ;  /* 0xfffff8040e177981 */ /* 0x000f28000c1e1900 */
[----:B------:R-:W5:Y:S04]  /*05a0*/  LDG.E R19, desc[UR4][R16.64+-0x4] ;  /* 0xfffffc0410137981 */ /* 0x000f68000c1e1900 */
[----:B------:R-:W5:Y:S01]  /*05b0*/  LDG.E R18, desc[UR4][R14.64+-0x4] ;  /* 0xfffffc040e127981 */ /* 0x000f62000c1e1900 */
[----:B--2---:R-:W-:-:S04]  /*05c0*/  FADD R21, R21, -R22 ;  /* 0x8000001615157221 */ /* 0x004fc80000000000 */
[----:B------:R-:W-:Y:S02]  /*05d0*/  FFMA R22, R21, R21, R8 ;  /* 0x0000001515167223 */ /* 0x000fe40000000008 */
[----:B------:R-:W2:Y:S01]  /*05e0*/  LDG.E R8, desc[UR4][R16.64] ;  /* 0x0000000410087981 */ /* 0x000ea2000c1e1900 */
[----:B---3--:R-:W-:-:S03]  /*05f0*/  FADD R25, R25, -R26 ;  /* 0x8000001a19197221 */ /* 0x008fc60000000000 */
[----:B------:R-:W2:Y:S01]  /*0600*/  LDG.E R21, desc[UR4][R14.64] ;  /* 0x000000040e157981 */ /* 0x000ea2000c1e1900 */
[----:B------:R-:W-:Y:S01]  /*0610*/  FFMA R22, R25, R25, R22 ;  /* 0x0000001919167223 */ /* 0x000fe20000000016 */
[----:B----4-:R-:W-:Y:S02]  /*0620*/  FADD R25, R20, -R23 ;  /* 0x8000001714197221 */ /* 0x010fe40000000000 */
[----:B------:R-:W3:Y:S04]  /*0630*/  LDG.E R23, desc[UR4][R16.64+0x4] ;  /* 0x0000040410177981 */ /* 0x000ee8000c1e1900 */
[----:B------:R-:W3:Y:S01]  /*0640*/  LDG.E R20, desc[UR4][R14.64+0x4] ;  /* 0x000004040e147981 */ /* 0x000ee2000c1e1900 */
[----:B------:R-:W-:Y:S01]  /*0650*/  FFMA R26, R25, R25, R22 ;  /* 0x00000019191a7223 */ /* 0x000fe20000000016 */
[----:B-----5:R-:W-:-:S02]  /*0660*/  FADD R19, R19, -R18 ;  /* 0x8000001213137221 */ /* 0x020fc40000000000 */
[----:B------:R-:W4:Y:S04]  /*0670*/  LDG.E R25, desc[UR4][R16.64+0x8] ;  /* 0x0000080410197981 */ /* 0x000f28000c1e1900 */
[----:B------:R-:W4:Y:S01]  /*0680*/  LDG.E R22, desc[UR4][R14.64+0x8] ;  /* 0x000008040e167981 */ /* 0x000f22000c1e1900 */
[----:B------:R-:W-:-:S03]  /*0690*/  FFMA R26, R19, R19, R26 ;  /* 0x00000013131a7223 */ /* 0x000fc6000000001a */
[----:B------:R0:W5:Y:S04]  /*06a0*/  LDG.E R19, desc[UR4][R16.64+0xc] ;  /* 0x00000c0410137981 */ /* 0x000168000c1e1900 */
[----:B------:R1:W5:Y:S01]  /*06b0*/  LDG.E R18, desc[UR4][R14.64+0xc] ;  /* 0x00000c040e127981 */ /* 0x000362000c1e1900 */
[----:B------:R-:W-:-:S04]  /*06c0*/  IADD3 R12, PT, PT, R12, 0x8, RZ ;  /* 0x000000080c0c7810 */ /* 0x000fc80007ffe0ff */
[----:B------:R-:W-:Y:S02]  /*06d0*/  ISETP.NE.AND P1, PT, R12, RZ, PT ;  /* 0x000000ff0c00720c */ /* 0x000fe40003f25270 */
[----:B0-----:R-:W-:Y:S02]  /*06e0*/  IADD3 R16, P2, PT, R16, 0x20, RZ ;  /* 0x0000002010107810 */ /* 0x001fe40007f5e0ff */
[----:B-1----:R-:W-:-:S03]  /*06f0*/  IADD3 R14, P3, PT, R14, 0x20, RZ ;  /* 0x000000200e0e7810 */ /* 0x002fc60007f7e0ff */
[----:B------:R-:W-:Y:S02]  /*0700*/  IMAD.X R17, RZ, RZ, R17, P2 ;  /* 0x000000ffff117224 */ /* 0x000fe400010e0611 */
[----:B------:R-:W-:Y:S02]  /*0710*/  IMAD.X R15, RZ, RZ, R15, P3 ;  /* 0x000000ffff0f7224 */ /* 0x000fe400018e060f */
[----:B--2---:R-:W-:-:S04]  /*0720*/  FADD R21, R8, -R21 ;  /* 0x8000001508157221 */ /* 0x004fc80000000000 */
[----:B------:R-:W-:Y:S01]  /*0730*/  FFMA R26, R21, R21, R26 ;  /* 0x00000015151a7223 */ /* 0x000fe2000000001a */
[----:B---3--:R-:W-:-:S04]  /*0740*/  FADD R23, R23, -R20 ;  /* 0x8000001417177221 */ /* 0x008fc80000000000 */
[----:B------:R-:W-:Y:S01]  /*0750*/  FFMA R26, R23, R23, R26 ;  /* 0x00000017171a7223 */ /* 0x000fe2000000001a */
[----:B----4-:R-:W-:-:S04]  /*0760*/  FADD R25, R25, -R22 ;  /* 0x8000001619197221 */ /* 0x010fc80000000000 */
[----:B------:R-:W-:Y:S01]  /*0770*/  FFMA R26, R25, R25, R26 ;  /* 0x00000019191a7223 */ /* 0x000fe2000000001a */
[----:B-----5:R-:W-:-:S04]  /*0780*/  FADD R19, R19, -R18 ;  /* 0x8000001213137221 */ /* 0x020fc80000000000 */
[----:B------:R-:W-:Y:S01]  /*0790*/  FFMA R8, R19, R19, R26 ;  /* 0x0000001313087223 */ /* 0x000fe2000000001a */
[----:B------:R-:W-:Y:S06]  /*07a0*/  @P1 BRA `(.L_x_8) ;  /* 0xfffffffc00641947 */ /* 0x000fec000383ffff */
.L_x_7:
[----:B------:R-:W-:Y:S05]  /*07b0*/  @!P0 BRA `(.L_x_6) ;  /* 0x00000004000c8947 */ /* 0x000fea0003800000 */
[----:B------:R-:W-:Y:S02]  /*07c0*/  ISETP.GE.U32.AND P1, PT, R24, 0x4, PT ;  /* 0x000000041800780c */ /* 0x000fe40003f26070 */
[----:B------:R-:W-:-:S04]  /*07d0*/  LOP3.LUT R22, R10, 0x3, RZ, 0xc0, !PT ;  /* 0x000000030a167812 */ /* 0x000fc800078ec0ff */
[----:B------:R-:W-:-:S07]  /*07e0*/  ISETP.NE.AND P0, PT, R22, RZ, PT ;  /* 0x000000ff1600720c */ /* 0x000fce0003f05270 */
[----:B------:R-:W-:Y:S06]  /*07f0*/  @!P1 BRA `(.L_x_9) ;  /* 0x0000000000689947 */ /* 0x000fec0003800000 */
[----:B------:R-:W0:Y:S01]  /*0800*/  LDCU.128 UR8, c[0x0][0x380] ;  /* 0x00007000ff0877ac */ /* 0x000e220008000c00 */
[C---:B------:R-:W-:Y:S02]  /*0810*/  IADD3 R12, P3, PT, R9.reuse, R6, RZ ;  /* 0x00000006090c7210 */ /* 0x040fe40007f7e0ff */
[----:B------:R-:W-:-:S03]  /*0820*/  IADD3 R15, P1, PT, R9, R4, RZ ;  /* 0x00000004090f7210 */ /* 0x000fc60007f3e0ff */
[----:B------:R-:W-:Y:S01]  /*0830*/  IMAD.X R17, RZ, RZ, R13, P3 ;  /* 0x000000ffff117224 */ /* 0x000fe200018e060d */
[----:B------:R-:W-:Y:S02]  /*0840*/  IADD3.X R18, PT, PT, RZ, R11, RZ, P1, !PT ;  /* 0x0000000bff127210 */ /* 0x000fe40000ffe4ff */
[C---:B0-----:R-:W-:Y:S02]  /*0850*/  LEA R14, P2, R15.reuse, UR8, 0x2 ;  /* 0x000000080f0e7c11 */ /* 0x041fe4000f8410ff */
[C---:B------:R-:W-:Y:S02]  /*0860*/  LEA R16, P4, R12.reuse, UR10, 0x2 ;  /* 0x0000000a0c107c11 */ /* 0x040fe4000f8810ff */
[----:B------:R-:W-:Y:S02]  /*0870*/  LEA.HI.X R15, R15, UR9, R18, 0x2, P2 ;  /* 0x000000090f0f7c11 */ /* 0x000fe400090f1412 */
[----:B------:R-:W-:-:S03]  /*0880*/  LEA.HI.X R17, R12, UR11, R17, 0x2, P4 ;  /* 0x0000000b0c117c11 */ /* 0x000fc6000a0f1411 */
        /* <DEDUP_REMOVED lines=8> */
[----:B------:R-:W-:-:S02]  /*0910*/  VIADD R9, R9, 0x4 ;  /* 0x0000000409097836 */ /* 0x000fc40000000000 */
[----:B--2---:R-:W-:-:S04]  /*0920*/  FADD R19, R12, -R19 ;  /* 0x800000130c137221 */ /* 0x004fc80000000000 */
[----:B------:R-:W-:Y:S01]  /*0930*/  FFMA R8, R19, R19, R8 ;  /* 0x0000001313087223 */ /* 0x000fe20000000008 */
[----:B---3--:R-:W-:-:S04]  /*0940*/  FADD R21, R18, -R21 ;  /* 0x8000001512157221 */ /* 0x008fc80000000000 */
[----:B------:R-:W-:Y:S01]  /*0950*/  FFMA R8, R21, R21, R8 ;  /* 0x0000001515087223 */ /* 0x000fe20000000008 */
[----:B----4-:R-:W-:-:S04]  /*0960*/  FADD R23, R20, -R23 ;  /* 0x8000001714177221 */ /* 0x010fc80000000000 */
[----:B------:R-:W-:Y:S01]  /*0970*/  FFMA R8, R23, R23, R8 ;  /* 0x0000001717087223 */ /* 0x000fe20000000008 */
[----:B-----5:R-:W-:-:S04]  /*0980*/  FADD R25, R24, -R25 ;  /* 0x8000001918197221 */ /* 0x020fc80000000000 */
[----:B------:R-:W-:-:S07]  /*0990*/  FFMA R8, R25, R25, R8 ;  /* 0x0000001919087223 */ /* 0x000fce0000000008 */
.L_x_9:
[----:B------:R-:W-:Y:S05]  /*09a0*/  @!P0 BRA `(.L_x_6) ;  /* 0x0000000000908947 */ /* 0x000fea0003800000 */
[----:B------:R-:W0:Y:S01]  /*09b0*/  LDC.64 R20, c[0x0][0x380] ;  /* 0x0000e000ff147b82 */ /* 0x000e220000000a00 */
[----:B------:R-:W-:Y:S02]  /*09c0*/  ISETP.NE.AND P1, PT, R22, 0x1, PT ;  /* 0x000000011600780c */ /* 0x000fe40003f25270 */
[----:B------:R-:W-:-:S04]  /*09d0*/  LOP3.LUT R10, R10, 0x1, RZ, 0xc0, !PT ;  /* 0x000000010a0a7812 */ /* 0x000fc800078ec0ff */
[----:B------:R-:W-:Y:S01]  /*09e0*/  ISETP.NE.U32.AND P0, PT, R10, 0x1, PT ;  /* 0x000000010a00780c */ /* 0x000fe20003f05070 */
[----:B------:R-:W1:Y:S06]  /*09f0*/  LDC.64 R14, c[0x0][0x388] ;  /* 0x0000e200ff0e7b82 */ /* 0x000e6c0000000a00 */
[C---:B------:R-:W-:Y:S02]  /*0a00*/  @P1 IADD3 R5, P2, PT, R9.reuse, R4, RZ ;  /* 0x0000000409051210 */ /* 0x040fe40007f5e0ff */
[----:B------:R-:W2:Y:S01]  /*0a10*/  LDC.64 R18, c[0x0][0x380] ;  /* 0x0000e000ff127b82 */ /* 0x000ea20000000a00 */
[C---:B------:R-:W-:Y:S01]  /*0a20*/  @P1 IADD3 R7, P3, PT, R9.reuse, R6, RZ ;  /* 0x0000000609071210 */ /* 0x040fe20007f7e0ff */
[----:B------:R-:W-:Y:S01]  /*0a30*/  @P1 VIADD R9, R9, 0x2 ;  /* 0x0000000209091836 */ /* 0x000fe20000000000 */
[----:B------:R-:W-:-:S05]  /*0a40*/  @P1 IADD3.X R10, PT, PT, RZ, R11, RZ, P2, !PT ;  /* 0x0000000bff0a1210 */ /* 0x000fca00017fe4ff */
[----:B------:R-:W3:Y:S01]  /*0a50*/  LDC.64 R16, c[0x0][0x388] ;  /* 0x0000e200ff107b82 */ /* 0x000ee20000000a00 */
[----:B0-----:R-:W-:-:S04]  /*0a60*/  @P1 LEA R20, P2, R5, R20, 0x2 ;  /* 0x0000001405141211 */ /* 0x001fc800078410ff */
[----:B------:R-:W-:Y:S01]  /*0a70*/  @P1 LEA.HI.X R21, R5, R21, R10, 0x2, P2 ;  /* 0x0000001505151211 */ /* 0x000fe200010f140a */
[--C-:B------:R-:W-:Y:S01]  /*0a80*/  @P1 IMAD.X R10, RZ, RZ, R13.reuse, P3 ;  /* 0x000000ffff0a1224 */ /* 0x100fe200018e060d */
[----:B------:R-:W-:Y:S02]  /*0a90*/  @!P0 IADD3 R6, P3, PT, R9, R6, RZ ;  /* 0x0000000609068210 */ /* 0x000fe40007f7e0ff */
[----:B-1----:R-:W-:Y:S01]  /*0aa0*/  @P1 LEA R14, P4, R7, R14, 0x2 ;  /* 0x0000000e070e1211 */ /* 0x002fe200078810ff */
[----:B------:R-:W4:Y:S01]  /*0ab0*/  @P1 LDG.E R5, desc[UR4][R20.64] ;  /* 0x0000000414051981 */ /* 0x000f22000c1e1900 */
[----:B------:R-:W-:Y:S02]  /*0ac0*/  @!P0 IADD3 R4, P2, PT, R9, R4, RZ ;  /* 0x0000000409048210 */ /* 0x000fe40007f5e0ff */
[----:B------:R-:W-:Y:S01]  /*0ad0*/  @P1 LEA.HI.X R15, R7, R15, R10, 0x2, P4 ;  /* 0x0000000f070f1211 */ /* 0x000fe200020f140a */
[----:B------:R-:W-:Y:S01]  /*0ae0*/  @!P0 IMAD.X R13, RZ, RZ, R13, P3 ;  /* 0x000000ffff0d8224 */ /* 0x000fe200018e060d */
[----:B------:R-:W-:Y:S01]  /*0af0*/  @!P0 IADD3.X R11, PT, PT, RZ, R11, RZ, P2, !PT ;  /* 0x0000000bff0b8210 */ /* 0x000fe200017fe4ff */
[----:B------:R-:W5:Y:S01]  /*0b00*/  @P1 LDG.E R7, desc[UR4][R20.64+0x4] ;  /* 0x0000040414071981 */ /* 0x000f62000c1e1900 */
[----:B--2---:R-:W-:-:S03]  /*0b10*/  @!P0 LEA R18, P2, R4, R18, 0x2 ;  /* 0x0000001204128211 */ /* 0x004fc600078410ff */
[----:B------:R-:W4:Y:S01]  /*0b20*/  @P1 LDG.E R10, desc[UR4][R14.64] ;  /* 0x000000040e0a1981 */ /* 0x000f22000c1e1900 */
[----:B---3--:R-:W-:Y:S02]  /*0b30*/  @!P0 LEA R16, P3, R6, R16, 0x2 ;  /* 0x0000001006108211 */ /* 0x008fe400078610ff */
[----:B------:R-:W-:Y:S02]  /*0b40*/  @!P0 LEA.HI.X R19, R4, R19, R11, 0x2, P2 ;  /* 0x0000001304138211 */ /* 0x000fe400010f140b */
[----:B------:R-:W-:Y:S01]  /*0b50*/  @!P0 LEA.HI.X R17, R6, R17, R13, 0x2, P3 ;  /* 0x0000001106118211 */ /* 0x000fe200018f140d */
[----:B------:R-:W5:Y:S04]  /*0b60*/  @P1 LDG.E R4, desc[UR4][R14.64+0x4] ;  /* 0x000004040e041981 */ /* 0x000f68000c1e1900 */
[----:B------:R-:W2:Y:S04]  /*0b70*/  @!P0 LDG.E R18, desc[UR4][R18.64] ;  /* 0x0000000412128981 */ /* 0x000ea8000c1e1900 */
[----:B------:R-:W2:Y:S01]  /*0b80*/  @!P0 LDG.E R17, desc[UR4][R16.64] ;  /* 0x0000000410118981 */ /* 0x000ea2000c1e1900 */
[----:B----4-:R-:W-:-:S04]  /*0b90*/  @P1 FADD R5, R5, -R10 ;  /* 0x8000000a05051221 */ /* 0x010fc80000000000 */
[----:B------:R-:W-:Y:S01]  /*0ba0*/  @P1 FFMA R5, R5, R5, R8 ;  /* 0x0000000505051223 */ /* 0x000fe20000000008 */
[----:B-----5:R-:W-:-:S04]  /*0bb0*/  @P1 FADD R4, R7, -R4 ;  /* 0x8000000407041221 */ /* 0x020fc80000000000 */
[----:B------:R-:W-:Y:S01]  /*0bc0*/  @P1 FFMA R8, R4, R4, R5 ;  /* 0x0000000404081223 */ /* 0x000fe20000000005 */
[----:B--2---:R-:W-:-:S04]  /*0bd0*/  @!P0 FADD R5, R18, -R17 ;  /* 0x8000001112058221 */ /* 0x004fc80000000000 */
[----:B------:R-:W-:-:S07]  /*0be0*/  @!P0 FFMA R8, R5, R5, R8 ;  /* 0x0000000505088223 */ /* 0x000fce0000000008 */
.L_x_6:
[----:B------:R-:W0:Y:S02]  /*0bf0*/  LDCU.64 UR6, c[0x0][0x390] ;  /* 0x00007200ff0677ac */ /* 0x000e240008000a00 */
[----:B0-----:R-:W-:-:S04]  /*0c00*/  LEA R4, P0, R2, UR6, 0x3 ;  /* 0x0000000602047c11 */ /* 0x001fc8000f8018ff */
[----:B------:R-:W-:-:S05]  /*0c10*/  LEA.HI.X R5, R2, UR7, R3, 0x3, P0 ;  /* 0x0000000702057c11 */ /* 0x000fca00080f1c03 */
[----:B------:R-:W-:Y:S04]  /*0c20*/  STG.E desc[UR4][R4.64], R0 ;  /* 0x0000000004007986 */ /* 0x000fe8000c101904 */
[----:B------:R-:W-:Y:S01]  /*0c30*/  STG.E desc[UR4][R4.64+0x4], R8 ;  /* 0x0000040804007986 */ /* 0x000fe2000c101904 */
[----:B------:R-:W-:Y:S05]  /*0c40*/  EXIT ;  /* 0x000000000000794d */ /* 0x000fea0003800000 */
        .weak           $__internal_0_$__cuda_sm20_div_s64
        .type           $__internal_0_$__cuda_sm20_div_s64,@function
        .size           $__internal_0_$__cuda_sm20_div_s64,(.L_x_11 - $__internal_0_$__cuda_sm20_div_s64)
$__internal_0_$__cuda_sm20_div_s64:
[----:B------:R-:W0:Y:S01]  /*0c50*/  LDCU UR8, c[0x0][0x398] ;  /* 0x00007300ff0877ac */ /* 0x000e220008000800 */
[----:B------:R-:W-:Y:S01]  /*0c60*/  ISETP.GE.AND P3, PT, R3, RZ, PT ;  /* 0x000000ff0300720c */ /* 0x000fe20003f66270 */
[----:B------:R-:W-:Y:S02]  /*0c70*/  UISETP.GE.AND UP0, UPT, UR6, URZ, UPT ;  /* 0x000000ff0600728c */ /* 0x000fe4000bf06270 */
[----:B0-----:R-:W-:-:S04]  /*0c80*/  UIADD3 UR4, UP1, UPT, URZ, -UR8, URZ ;  /* 0x80000008ff047290 */ /* 0x001fc8000ff3e0ff */
[----:B------:R-:W-:Y:S02]  /*0c90*/  UIADD3.X UR5, UPT, UPT, URZ, ~UR6, URZ, UP1, !UPT ;  /* 0x80000006ff057290 */ /* 0x000fe40008ffe4ff */
[----:B------:R-:W-:Y:S02]  /*0ca0*/  USEL UR4, UR4, UR8, !UP0 ;  /* 0x0000000804047287 */ /* 0x000fe4000c000000 */
[----:B------:R-:W-:-:S09]  /*0cb0*/  USEL UR5, UR5, UR6, !UP0 ;  /* 0x0000000605057287 */ /* 0x000fd2000c000000 */
[----:B------:R-:W0:Y:S08]  /*0cc0*/  I2F.U64.RP R8, UR4 ;  /* 0x0000000400087d12 */ /* 0x000e300008309000 */
[----:B0-----:R-:W0:Y:S02]  /*0cd0*/  MUFU.RCP R8, R8 ;  /* 0x0000000800087308 */ /* 0x001e240000001000 */
[----:B0-----:R-:W-:-:S06]  /*0ce0*/  VIADD R4, R8, 0x1ffffffe ;  /* 0x1ffffffe08047836 */ /* 0x001fcc0000000000 */
[----:B------:R-:W0:Y:S02]  /*0cf0*/  F2I.U64.TRUNC R4, R4 ;  /* 0x0000000400047311 */ /* 0x000e24000020d800 */
[----:B0-----:R-:W-:-:S04]  /*0d00*/  IMAD.WIDE.U32 R6, R4, UR4, RZ ;  /* 0x0000000404067c25 */ /* 0x001fc8000f8e00ff */
[----:B------:R-:W-:Y:S01]  /*0d10*/  IMAD R7, R4, UR5, R7 ;  /* 0x0000000504077c24 */ /* 0x000fe2000f8e0207 */
[----:B------:R-:W-:-:S03]  /*0d20*/  IADD3 R9, P0, PT, RZ, -R6, RZ ;  /* 0x80000006ff097210 */ /* 0x000fc60007f1e0ff */
[----:B------:R-:W-:Y:S02]  /*0d30*/  IMAD R7, R5, UR4, R7 ;  /* 0x0000000405077c24 */ /* 0x000fe4000f8e0207 */
[----:B------:R-:W-:-:S03]  /*0d40*/  IMAD.HI.U32 R6, R4, R9, RZ ;  /* 0x0000000904067227 */ /* 0x000fc600078e00ff */
[----:B------:R-:W-:Y:S01]  /*0d50*/  IADD3.X R11, PT, PT, RZ, ~R7, RZ, P0, !PT ;  /* 0x80000007ff0b7210 */ /* 0x000fe200007fe4ff */
[----:B------:R-:W-:-:S04]  /*0d60*/  IMAD.MOV.U32 R7, RZ, RZ, R4 ;  /* 0x000000ffff077224 */ /* 0x000fc800078e0004 */
[----:B------:R-:W-:-:S04]  /*0d70*/  IMAD.WIDE.U32 R6, P0, R4, R11, R6 ;  /* 0x0000000b04067225 */ /* 0x000fc80007800006 */
[C---:B------:R-:W-:Y:S02]  /*0d80*/  IMAD R13, R5.reuse, R11, RZ ;  /* 0x0000000b050d7224 */ /* 0x040fe400078e02ff */
[----:B------:R-:W-:-:S04]  /*0d90*/  IMAD.HI.U32 R6, P1, R5, R9, R6 ;  /* 0x0000000905067227 */ /* 0x000fc80007820006 */
[----:B------:R-:W-:Y:S01]  /*0da0*/  IMAD.HI.U32 R11, R5, R11, RZ ;  /* 0x0000000b050b7227 */ /* 0x000fe200078e00ff */
[----:B------:R-:W-:-:S03]  /*0db0*/  IADD3 R7, P2, PT, R13, R6, RZ ;  /* 0x000000060d077210 */ /* 0x000fc60007f5e0ff */
[----:B------:R-:W-:Y:S02]  /*0dc0*/  IMAD.X R6, R11, 0x1, R5, P0 ;  /* 0x000000010b067824 */ /* 0x000fe400000e0605 */
[----:B------:R-:W-:-:S03]  /*0dd0*/  IMAD.WIDE.U32 R4, R7, UR4, RZ ;  /* 0x0000000407047c25 */ /* 0x000fc6000f8e00ff */
[----:B------:R-:W-:Y:S01]  /*0de0*/  IADD3.X R9, PT, PT, RZ, RZ, R6, P2, P1 ;  /* 0x000000ffff097210 */ /* 0x000fe200017e2406 */
[----:B------:R-:W-:Y:S01]  /*0df0*/  IMAD R6, R7, UR5, R5 ;  /* 0x0000000507067c24 */ /* 0x000fe2000f8e0205 */
[----:B------:R-:W-:Y:S02]  /*0e00*/  IADD3 R11, P0, PT, RZ, -R4, RZ ;  /* 0x80000004ff0b7210 */ /* 0x000fe40007f1e0ff */
[-C--:B------:R-:W-:Y:S01]  /*0e10*/  IADD3 R5, P4, PT, RZ, -R2.reuse, RZ ;  /* 0x80000002ff057210 */ /* 0x080fe20007f9e0ff */
[----:B------:R-:W-:Y:S02]  /*0e20*/  IMAD R4, R9, UR4, R6 ;  /* 0x0000000409047c24 */ /* 0x000fe4000f8e0206 */
[----:B------:R-:W-:Y:S01]  /*0e30*/  IMAD.HI.U32 R6, R7, R11, RZ ;  /* 0x0000000b07067227 */ /* 0x000fe200078e00ff */
[----:B------:R-:W-:Y:S02]  /*0e40*/  SEL R8, R5, R2, !P3 ;  /* 0x0000000205087207 */ /* 0x000fe40005800000 */
[----:B------:R-:W-:Y:S01]  /*0e50*/  IADD3.X R4, PT, PT, RZ, ~R4, RZ, P0, !PT ;  /* 0x80000004ff047210 */ /* 0x000fe200007fe4ff */
[----:B------:R-:W-:-:S04]  /*0e60*/  IMAD.X R5, RZ, RZ, ~R3, P4 ;  /* 0x000000ffff057224 */ /* 0x000fc800020e0e03 */
[----:B------:R-:W-:Y:S01]  /*0e70*/  IMAD.WIDE.U32 R6, P0, R7, R4, R6 ;  /* 0x0000000407067225 */ /* 0x000fe20007800006 */
[----:B------:R-:W-:-:S03]  /*0e80*/  SEL R10, R5, R3, !P3 ;  /* 0x00000003050a7207 */ /* 0x000fc60005800000 */
[----:B------:R-:W-:Y:S02]  /*0e90*/  HFMA2 R5, -RZ, RZ, 0, 0 ;  /* 0x00000000ff057431 */ /* 0x000fe400000001ff */
[----:B------:R-:W-:-:S04]  /*0ea0*/  IMAD.HI.U32 R7, P1, R9, R11, R6 ;  /* 0x0000000b09077227 */ /* 0x000fc80007820006 */
[CC--:B------:R-:W-:Y:S02]  /*0eb0*/  IMAD R6, R9.reuse, R4.reuse, RZ ;  /* 0x0000000409067224 */ /* 0x0c0fe400078e02ff */
[----:B------:R-:W-:-:S03]  /*0ec0*/  IMAD.HI.U32 R4, R9, R4, RZ ;  /* 0x0000000409047227 */ /* 0x000fc600078e00ff */
[----:B------:R-:W-:Y:S01]  /*0ed0*/  IADD3 R7, P2, PT, R6, R7, RZ ;  /* 0x0000000706077210 */ /* 0x000fe20007f5e0ff */
[----:B------:R-:W-:-:S04]  /*0ee0*/  IMAD.X R9, R4, 0x1, R9, P0 ;  /* 0x0000000104097824 */ /* 0x000fc800000e0609 */
[----:B------:R-:W-:Y:S01]  /*0ef0*/  IMAD.HI.U32 R4, R7, R8, RZ ;  /* 0x0000000807047227 */ /* 0x000fe200078e00ff */
[----:B------:R-:W-:-:S03]  /*0f00*/  IADD3.X R9, PT, PT, RZ, RZ, R9, P2, P1 ;  /* 0x000000ffff097210 */ /* 0x000fc600017e2409 */
[----:B------:R-:W-:-:S04]  /*0f10*/  IMAD.WIDE.U32 R4, R7, R10, R4 ;  /* 0x0000000a07047225 */ /* 0x000fc800078e0004 */
[C---:B------:R-:W-:Y:S02]  /*0f20*/  IMAD R7, R9.reuse, R10, RZ ;  /* 0x0000000a09077224 */ /* 0x040fe400078e02ff */
[----:B------:R-:W-:-:S04]  /*0f30*/  IMAD.HI.U32 R4, P0, R9, R8, R4 ;  /* 0x0000000809047227 */ /* 0x000fc80007800004 */
[----:B------:R-:W-:Y:S01]  /*0f40*/  IMAD.HI.U32 R6, R9, R10, RZ ;  /* 0x0000000a09067227 */ /* 0x000fe200078e00ff */
[----:B------:R-:W-:-:S03]  /*0f50*/  IADD3 R7, P1, PT, R7, R4, RZ ;  /* 0x0000000407077210 */ /* 0x000fc60007f3e0ff */
[----:B------:R-:W-:Y:S02]  /*0f60*/  IMAD.X R6, RZ, RZ, R6, P0 ;  /* 0x000000ffff067224 */ /* 0x000fe400000e0606 */
[----:B------:R-:W-:-:S04]  /*0f70*/  IMAD.WIDE.U32 R4, R7, UR4, RZ ;  /* 0x0000000407047c25 */ /* 0x000fc8000f8e00ff */
[----:B------:R-:W-:Y:S01]  /*0f80*/  IMAD.X R6, RZ, RZ, R6, P1 ;  /* 0x000000ffff067224 */ /* 0x000fe200008e0606 */
[----:B------:R-:W-:Y:S01]  /*0f90*/  IADD3 R9, P1, PT, -R4, R8, RZ ;  /* 0x0000000804097210 */ /* 0x000fe20007f3e1ff */
[C---:B------:R-:W-:Y:S01]  /*0fa0*/  IMAD R5, R7.reuse, UR5, R5 ;  /* 0x0000000507057c24 */ /* 0x040fe2000f8e0205 */
[----:B------:R-:W-:Y:S02]  /*0fb0*/  IADD3 R4, P2, PT, R7, 0x1, RZ ;  /* 0x0000000107047810 */ /* 0x000fe40007f5e0ff */
[----:B------:R-:W-:Y:S01]  /*0fc0*/  ISETP.GE.U32.AND P0, PT, R9, UR4, PT ;  /* 0x0000000409007c0c */ /* 0x000fe2000bf06070 */
[----:B------:R-:W-:-:S05]  /*0fd0*/  IMAD R5, R6, UR4, R5 ;  /* 0x0000000406057c24 */ /* 0x000fca000f8e0205 */
[----:B------:R-:W-:Y:S02]  /*0fe0*/  IADD3.X R5, PT, PT, ~R5, R10, RZ, P1, !PT ;  /* 0x0000000a05057210 */ /* 0x000fe40000ffe5ff */
[----:B------:R-:W-:Y:S02]  /*0ff0*/  IADD3 R8, P1, PT, R9, -UR4, RZ ;  /* 0x8000000409087c10 */ /* 0x000fe4000ff3e0ff */
[C---:B------:R-:W-:Y:S02]  /*1000*/  ISETP.GE.U32.AND.EX P0, PT, R5.reuse, UR5, PT, P0 ;  /* 0x0000000505007c0c */ /* 0x040fe4000bf06100 */
[----:B------:R-:W-:Y:S02]  /*1010*/  IADD3.X R10, PT, PT, R5, ~UR5, RZ, P1, !PT ;  /* 0x80000005050a7c10 */ /* 0x000fe40008ffe4ff */
[----:B------:R-:W-:Y:S01]  /*1020*/  SEL R8, R8, R9, P0 ;  /* 0x0000000908087207 */ /* 0x000fe20000000000 */
[----:B------:R-:W-:Y:S01]  /*1030*/  IMAD.X R9, RZ, RZ, R6, P2 ;  /* 0x000000ffff097224 */ /* 0x000fe200010e0606 */
[----:B------:R-:W-:-:S02]  /*1040*/  SEL R10, R10, R5, P0 ;  /* 0x000000050a0a7207 */ /* 0x000fc40000000000 */
[----:B------:R-:W-:Y:S02]  /*1050*/  SEL R5, R4, R7, P0 ;  /* 0x0000000704057207 */ /* 0x000fe40000000000 */
[----:B------:R-:W-:Y:S02]  /*1060*/  ISETP.GE.U32.AND P1, PT, R8, UR4, PT ;  /* 0x0000000408007c0c */ /* 0x000fe4000bf26070 */
[----:B------:R-:W-:Y:S02]  /*1070*/  SEL R4, R9, R6, P0 ;  /* 0x0000000609047207 */ /* 0x000fe40000000000 */
[----:B------:R-:W-:Y:S02]  /*1080*/  IADD3 R6, P2, PT, R5, 0x1, RZ ;  /* 0x0000000105067810 */ /* 0x000fe40007f5e0ff */
[----:B------:R-:W-:Y:S02]  /*1090*/  ISETP.GE.U32.AND.EX P0, PT, R10, UR5, PT, P1 ;  /* 0x000000050a007c0c */ /* 0x000fe4000bf06110 */
[----:B------:R-:W-:Y:S01]  /*10a0*/  LOP3.LUT R8, R3, UR6, RZ, 0x3c, !PT ;  /* 0x0000000603087c12 */ /* 0x000fe2000f8e3cff */
[----:B------:R-:W-:Y:S01]  /*10b0*/  IMAD.X R7, RZ, RZ, R4, P2 ;  /* 0x000000ffff077224 */ /* 0x000fe200010e0604 */
[----:B------:R-:W-:-:S02]  /*10c0*/  SEL R6, R6, R5, P0 ;  /* 0x0000000506067207 */ /* 0x000fc40000000000 */
[----:B------:R-:W-:Y:S02]  /*10d0*/  ISETP.GE.AND P1, PT, R8, RZ, PT ;  /* 0x000000ff0800720c */ /* 0x000fe40003f26270 */
[----:B------:R-:W-:Y:S02]  /*10e0*/  SEL R7, R7, R4, P0 ;  /* 0x0000000407077207 */ /* 0x000fe40000000000 */
[-C--:B------:R-:W-:Y:S02]  /*10f0*/  IADD3 R5, P2, PT, RZ, -R6.reuse, RZ ;  /* 0x80000006ff057210 */ /* 0x080fe40007f5e0ff */
[----:B------:R-:W-:Y:S02]  /*1100*/  ISETP.NE.U32.AND P0, PT, RZ, UR8, PT ;  /* 0x00000008ff007c0c */ /* 0x000fe4000bf05070 */
[----:B------:R-:W-:Y:S02]  /*1110*/  IADD3.X R4, PT, PT, RZ, ~R7, RZ, P2, !PT ;  /* 0x80000007ff047210 */ /* 0x000fe400017fe4ff */
[----:B------:R-:W-:-:S02]  /*1120*/  SEL R6, R5, R6, !P1 ;  /* 0x0000000605067207 */ /* 0x000fc40004800000 */
[----:B------:R-:W-:Y:S01]  /*1130*/  SEL R7, R4, R7, !P1 ;  /* 0x0000000704077207 */ /* 0x000fe20004800000 */
[----:B------:R-:W-:Y:S01]  /*1140*/  IMAD.MOV.U32 R4, RZ, RZ, R0 ;  /* 0x000000ffff047224 */ /* 0x000fe200078e0000 */
[----:B------:R-:W-:Y:S02]  /*1150*/  MOV R5, 0x0 ;  /* 0x0000000000057802 */ /* 0x000fe40000000f00 */
[----:B------:R-:W-:-:S04]  /*1160*/  ISETP.NE.AND.EX P0, PT, RZ, UR6, PT, P0 ;  /* 0x00000006ff007c0c */ /* 0x000fc8000bf05300 */
[----:B------:R-:W-:Y:S02]  /*1170*/  SEL R6, R6, 0xffffffff, P0 ;  /* 0xffffffff06067807 */ /* 0x000fe40000000000 */
[----:B------:R-:W-:Y:S01]  /*1180*/  SEL R7, R7, 0xffffffff, P0 ;  /* 0xffffffff07077807 */ /* 0x000fe20000000000 */
[----:B------:R-:W-:Y:S06]  /*1190*/  RET.REL.NODEC R4 `(_Z8calc_disPfS_P4nodeiiii) ;  /* 0xffffffec04987950 */ /* 0x000fec0003c3ffff */
.L_x_10:
        /* <DEDUP_REMOVED lines=14> */
.L_x_11:


//--------------------- .nv.shared.reserved.0     --------------------------
	.section	.nv.shared.reserved.0,"aw",@nobits
	.weak		__nv_reservedSMEM_offset_0_alias
	.size		__nv_reservedSMEM_offset_0_alias, 0, 64
	.other		__nv_reservedSMEM_offset_0_alias,@"STO_CUDA_RESERVED_SHARED STV_DEFAULT"
__nv_reservedSMEM_offset_0_alias:
	.zero		0
	.zero		64


//--------------------- .nv.global                --------------------------
	.section	.nv.global,"aw",@nobits
.nv.global:
	.type		_ZN34_INTERNAL_e0a9cdf6_4_k_cu_796eaa176thrust24THRUST_300001_SM_1000_NS3seqE,@object
	.size		_ZN34_INTERNAL_e0a9cdf6_4_k_cu_796eaa176thrust24THRUST_300001_SM_1000_NS3seqE,(_ZN34_INTERNAL_e0a9cdf6_4_k_cu_796eaa174cuda3std3__48in_placeE - _ZN34_INTERNAL_e0a9cdf6_4_k_cu_796eaa176thrust24THRUST_300001_SM_1000_NS3seqE)
_ZN34_INTERNAL_e0a9cdf6_4_k_cu_796eaa176thrust24THRUST_300001_SM_1000_NS3seqE:
	.zero		1
	.type		_ZN34_INTERNAL_e0a9cdf6_4_k_cu_796eaa174cuda3std3__48in_placeE,@object
	.size		_ZN34_INTERNAL_e0a9cdf6_4_k_cu_796eaa174cuda3std3__48in_placeE,(_ZN34_INTERNAL_e0a9cdf6_4_k_cu_796eaa174cuda3std6ranges3__45__cpo4sizeE - _ZN34_INTERNAL_e0a9cdf6_4_k_cu_796eaa174cuda3std3__48in_placeE)
_ZN34_INTERNAL_e0a9cdf6_4_k_cu_796eaa174cuda3std3__48in_placeE:
	.zero		1
	.type		_ZN34_INTERNAL_e0a9cdf6_4_k_cu_796eaa174cuda3std6ranges3__45__cpo4sizeE,@object
	.size		_ZN34_INTERNAL_e0a9cdf6_4_k_cu_796eaa174cuda3std6ranges3__45__cpo4sizeE,(_ZN34_INTERNAL_e0a9cdf6_4_k_cu_796eaa176thrust24THRUST_300001_SM_1000_NS12placeholders2_3E - _ZN34_INTERNAL_e0a9cdf6_4_k_cu_796eaa174cuda3std6ranges3__45__cpo4sizeE)
_ZN34_INTERNAL_e0a9cdf6_4_k_cu_796eaa174cuda3std6ranges3__45__cpo4sizeE:
	.zero		1
	.type		_ZN34_INTERNAL_e0a9cdf6_4_k_cu_796eaa176thrust24THRUST_300001_SM_1000_NS12placeholders2_3E,@object
	.size		_ZN34_INTERNAL_e0a9cdf6_4_k_cu_796eaa176thrust24THRUST_300001_SM_1000_NS12placeholders2_3E,(_ZN34_INTERNAL_e0a9cdf6_4_k_cu_796eaa174cuda3std3__45__cpo6cbeginE - _ZN34_INTERNAL_e0a9cdf6_4_k_cu_796eaa176thrust24THRUST_300001_SM_1000_NS12placeholders2_3E)
_ZN34_INTERNAL_e0a9cdf6_4_k_cu_796eaa176thrust24THRUST_300001_SM_1000_NS12placeholders2_3E:
	.zero		1
	.type		_ZN34_INTERNAL_e0a9cdf6_4_k_cu_796eaa174cuda3std3__45__cpo6cbeginE,@object
	.size		_ZN34_INTERNAL_e0a9cdf6_4_k_cu_796eaa174cuda3std3__45__cpo6cbeginE,(_ZN34_INTERNAL_e0a9cdf6_4_k_cu_796eaa174cuda3std6ranges3__45__cpo6cbeginE - _ZN34_INTERNAL_e0a9cdf6_4_k_cu_796eaa174cuda3std3__45__cpo6cbeginE)
_ZN34_INTERNAL_e0a9cdf6_4_k_cu_796eaa174cuda3std3__45__cpo6cbeginE:
	.zero		1
	.type		_ZN34_INTERNAL_e0a9cdf6_4_k_cu_796eaa174cuda3std6ranges3__45__cpo6cbeginE,@object
	.size		_ZN34_INTERNAL_e0a9cdf6_4_k_cu_796eaa174cuda3std6ranges3__45__cpo6cbeginE,(_ZN34_INTERNAL_e0a9cdf6_4_k_cu_796eaa176thrust24THRUST_300001_SM_1000_NS12placeholders2_7E - _ZN34_INTERNAL_e0a9cdf6_4_k_cu_796eaa174cuda3std6ranges3__45__cpo6cbeginE)
_ZN34_INTERNAL_e0a9cdf6_4_k_cu_796eaa174cuda3std6ranges3__45__cpo6cbeginE:
	.zero		1
	.type		_ZN34_INTERNAL_e0a9cdf6_4_k_cu_796eaa176thrust24THRUST_300001_SM_1000_NS12placeholders2_7E,@object
	.size		_ZN34_INTERNAL_e0a9cdf6_4_k_cu_796eaa176thrust24THRUST_300001_SM_1000_NS12placeholders2_7E,(_ZN34_INTERNAL_e0a9cdf6_4_k_cu_796eaa174cuda3std3__45__cpo7crbeginE - _ZN34_INTERNAL_e0a9cdf6_4_k_cu_796eaa176thrust24THRUST_300001_SM_1000_NS12placeholders2_7E)
_ZN34_INTERNAL_e0a9cdf6_4_k_cu_796eaa176thrust24THRUST_300001_SM_1000_NS12placeholders2_7E:
	.zero		1
	.type		_ZN34_INTERNAL_e0a9cdf6_4_k_cu_796eaa174cuda3std3__45__cpo7crbeginE,@object
	.size		_ZN34_INTERNAL_e0a9cdf6_4_k_cu_796eaa174cuda3std3__45__cpo7crbeginE,(_ZN34_INTERNAL_e0a9cdf6_4_k_cu_796eaa174cuda3std6ranges3__45__cpo4nextE - _ZN34_INTERNAL_e0a9cdf6_4_k_cu_796eaa174cuda3std3__45__cpo7crbeginE)
_ZN34_INTERNAL_e0a9cdf6_4_k_cu_796eaa174cuda3std3__45__cpo7crbeginE:
	.zero		1
	.type		_ZN34_INTERNAL_e0a9cdf6_4_k_cu_796eaa174cuda3std6ranges3__45__cpo4nextE,@object
	.size		_ZN34_INTERNAL_e0a9cdf6_4_k_cu_796eaa174cuda3std6ranges3__45__cpo4nextE,(_ZN34_INTERNAL_e0a9cdf6_4_k_cu_796eaa174cuda3std6ranges3__45__cpo4swapE - _ZN34_INTERNAL_e0a9cdf6_4_k_cu_796eaa174cuda3std6ranges3__45__cpo4nextE)
_ZN34_INTERNAL_e0a9cdf6_4_k_cu_796eaa174cuda3std6ranges3__45__cpo4nextE:
	.zero		1
	.type		_ZN34_INTERNAL_e0a9cdf6_4_k_cu_796eaa174cuda3std6ranges3__45__cpo4swapE,@object
	.size		_ZN34_INTERNAL_e0a9cdf6_4_k_cu_796eaa174cuda3std6ranges3__45__cpo4swapE,(_ZN34_INTERNAL_e0a9cdf6_4_k_cu_796eaa176thrust24THRUST_300001_SM_1000_NS8cuda_cub10par_nosyncE - _ZN34_INTERNAL_e0a9cdf6_4_k_cu_796eaa174cuda3std6ranges3__45__cpo4swapE)
_ZN34_INTERNAL_e0a9cdf6_4_k_cu_796eaa174cuda3std6ranges3__45__cpo4swapE:
	.zero		1
	.type		_ZN34_INTERNAL_e0a9cdf6_4_k_cu_796eaa176thrust24THRUST_300001_SM_1000_NS8cuda_cub10par_nosyncE,@object
	.size		_ZN34_INTERNAL_e0a9cdf6_4_k_cu_796eaa176thrust24THRUST_300001_SM_1000_NS8cuda_cub10par_nosyncE,(_ZN34_INTERNAL_e0a9cdf6_4_k_cu_796eaa176thrust24THRUST_300001_SM_1000_NS12placeholders2_9E - _ZN34_INTERNAL_e0a9cdf6_4_k_cu_796eaa176thrust24THRUST_300001_SM_1000_NS8cuda_cub10par_nosyncE)
_ZN34_INTERNAL_e0a9cdf6_4_k_cu_796eaa176thrust24THRUST_300001_SM_1000_NS8cuda_cub10par_nosyncE:
	.zero		1
	.type		_ZN34_INTERNAL_e0a9cdf6_4_k_cu_796eaa176thrust24THRUST_300001_SM_1000_NS12placeholders2_9E,@object
	.size		_ZN34_INTERNAL_e0a9cdf6_4_k_cu_796eaa176thrust24THRUST_300001_SM_1000_NS12placeholders2_9E,(_ZN34_INTERNAL_e0a9cdf6_4_k_cu_796eaa174cuda3std3__436_GLOBAL__N__e0a9cdf6_4_k_cu_796eaa176ignoreE - _ZN34_INTERNAL_e0a9cdf6_4_k_cu_796eaa176thrust24THRUST_300001_SM_1000_NS12placeholders2_9E)
_ZN34_INTERNAL_e0a9cdf6_4_k_cu_796eaa176thrust24THRUST_300001_SM_1000_NS12placeholders2_9E:
	.zero		1
	.type		_ZN34_INTERNAL_e0a9cdf6_4_k_cu_796eaa174cuda3std3__436_GLOBAL__N__e0a9cdf6_4_k_cu_796eaa176ignoreE,@object
	.size		_ZN34_INTERNAL_e0a9cdf6_4_k_cu_796eaa174cuda3std3__436_GLOBAL__N__e0a9cdf6_4_k_cu_796eaa176ignoreE,(_ZN34_INTERNAL_e0a9cdf6_4_k_cu_796eaa174cuda3std6ranges3__45__cpo4dataE - _ZN34_INTERNAL_e0a9cdf6_4_k_cu_796eaa174cuda3std3__436_GLOBAL__N__e0a9cdf6_4_k_cu_796eaa176ignoreE)
_ZN34_INTERNAL_e0a9cdf6_4_k_cu_796eaa174cuda3std3__436_GLOBAL__N__e0a9cdf6_4_k_cu_796eaa176ignoreE:
	.zero		1
	.type		_ZN34_INTERNAL_e0a9cdf6_4_k_cu_796eaa174cuda3std6ranges3__45__cpo4dataE,@object
	.size		_ZN34_INTERNAL_e0a9cdf6_4_k_cu_796eaa174cuda3std6ranges3__45__cpo4dataE,(_ZN34_INTERNAL_e0a9cdf6_4_k_cu_796eaa176thrust24THRUST_300001_SM_1000_NS12placeholders2_1E - _ZN34_INTERNAL_e0a9cdf6_4_k_cu_796eaa174cuda3std6ranges3__45__cpo4dataE)
_ZN34_INTERNAL_e0a9cdf6_4_k_cu_796eaa174cuda3std6ranges3__45__cpo4dataE:
	.zero		1
	.type		_ZN34_INTERNAL_e0a9cdf6_4_k_cu_796eaa176thrust24THRUST_300001_SM_1000_NS12placeholders2_1E,@object
	.size		_ZN34_INTERNAL_e0a9cdf6_4_k_cu_796eaa176thrust24THRUST_300001_SM_1000_NS12placeholders2_1E,(_ZN34_INTERNAL_e0a9cdf6_4_k_cu_796eaa174cuda3std3__45__cpo5beginE - _ZN34_INTERNAL_e0a9cdf6_4_k_cu_796eaa176thrust24THRUST_300001_SM_1000_NS12placeholders2_1E)
_ZN34_INTERNAL_e0a9cdf6_4_k_cu_796eaa176thrust24THRUST_300001_SM_1000_NS12placeholders2_1E:
	.zero		1
	.type		_ZN34_INTERNAL_e0a9cdf6_4_k_cu_796eaa174cuda3std3__45__cpo5beginE,@object
	.size		_ZN34_INTERNAL_e0a9cdf6_4_k_cu_796eaa174cuda3std3__45__cpo5beginE,(_ZN34_INTERNAL_e0a9cdf6_4_k_cu_796eaa174cuda3std6ranges3__45__cpo5beginE - _ZN34_INTERNAL_e0a9cdf6_4_k_cu_796eaa174cuda3std3__45__cpo5beginE)
_ZN34_INTERNAL_e0a9cdf6_4_k_cu_796eaa174cuda3std3__45__cpo5beginE:
	.zero		1
	.type		_ZN34_INTERNAL_e0a9cdf6_4_k_cu_796eaa174cuda3std6ranges3__45__cpo5beginE,@object
	.size		_ZN34_INTERNAL_e0a9cdf6_4_k_cu_796eaa174cuda3std6ranges3__45__cpo5beginE,(_ZN34_INTERNAL_e0a9cdf6_4_k_cu_796eaa176thrust24THRUST_300001_SM_1000_NS12placeholders2_5E - _ZN34_INTERNAL_e0a9cdf6_4_k_cu_796eaa174cuda3std6ranges3__45__cpo5beginE)
_ZN34_INTERNAL_e0a9cdf6_4_k_cu_796eaa174cuda3std6ranges3__45__cpo5beginE:
	.zero		1
	.type		_ZN34_INTERNAL_e0a9cdf6_4_k_cu_796eaa176thrust24THRUST_300001_SM_1000_NS12placeholders2_5E,@object
	.size		_ZN34_INTERNAL_e0a9cdf6_4_k_cu_796eaa176thrust24THRUST_300001_SM_1000_NS12placeholders2_5E,(_ZN34_INTERNAL_e0a9cdf6_4_k_cu_796eaa174cuda3std3__45__cpo6rbeginE - _ZN34_INTERNAL_e0a9cdf6_4_k_cu_796eaa176thrust24THRUST_300001_SM_1000_NS12placeholders2_5E)
_ZN34_INTERNAL_e0a9cdf6_4_k_cu_796eaa176thrust24THRUST_300001_SM_1000_NS12placeholders2_5E:
	.zero		1
	.type		_ZN34_INTERNAL_e0a9cdf6_4_k_cu_796eaa174cuda3std3__45__cpo6rbeginE,@object
	.size		_ZN34_INTERNAL_e0a9cdf6_4_k_cu_796eaa174cuda3std3__45__cpo6rbeginE,(_ZN34_INTERNAL_e0a9cdf6_4_k_cu_796eaa174cuda3std6ranges3__45__cpo7advanceE - _ZN34_INTERNAL_e0a9cdf6_4_k_cu_796eaa174cuda3std3__45__cpo6rbeginE)
_ZN34_INTERNAL_e0a9cdf6_4_k_cu_796eaa174cuda3std3__45__cpo6rbeginE:
	.zero		1
	.type		_ZN34_INTERNAL_e0a9cdf6_4_k_cu_796eaa174cuda3std6ranges3__45__cpo7advanceE,@object
	.size		_ZN34_INTERNAL_e0a9cdf6_4_k_cu_796eaa174cuda3std6ranges3__45__cpo7advanceE,(_ZN34_INTERNAL_e0a9cdf6_4_k_cu_796eaa174cuda3std3__47nulloptE - _ZN34_INTERNAL_e0a9cdf6_4_k_cu_796eaa174cuda3std6ranges3__45__cpo7advanceE)
_ZN34_INTERNAL_e0a9cdf6_4_k_cu_796eaa174cuda3std6ranges3__45__cpo7advanceE:
	.zero		1
	.type		_ZN34_INTERNAL_e0a9cdf6_4_k_cu_796eaa174cuda3std3__47nulloptE,@object
	.size		_ZN34_INTERNAL_e0a9cdf6_4_k_cu_796eaa174cuda3std3__47nulloptE,(_ZN34_INTERNAL_e0a9cdf6_4_k_cu_796eaa174cuda3std6ranges3__45__cpo8distanceE - _ZN34_INTERNAL_e0a9cdf6_4_k_cu_796eaa174cuda3std3__47nulloptE)
_ZN34_INTERNAL_e0a9cdf6_4_k_cu_796eaa174cuda3std3__47nulloptE:
	.zero		1
	.type		_ZN34_INTERNAL_e0a9cdf6_4_k_cu_796eaa174cuda3std6ranges3__45__cpo8distanceE,@object
	.size		_ZN34_INTERNAL_e0a9cdf6_4_k_cu_796eaa174cuda3std6ranges3__45__cpo8distanceE,(_ZN34_INTERNAL_e0a9cdf6_4_k_cu_796eaa176thrust24THRUST_300001_SM_1000_NS12placeholders3_10E - _ZN34_INTERNAL_e0a9cdf6_4_k_cu_796eaa174cuda3std6ranges3__45__cpo8distanceE)
_ZN34_INTERNAL_e0a9cdf6_4_k_cu_796eaa174cuda3std6ranges3__45__cpo8distanceE:
	.zero		1
	.type		_ZN34_INTERNAL_e0a9cdf6_4_k_cu_796eaa176thrust24THRUST_300001_SM_1000_NS12placeholders3_10E,@object
	.size		_ZN34_INTERNAL_e0a9cdf6_4_k_cu_796eaa176thrust24THRUST_300001_SM_1000_NS12placeholders3_10E,(_ZN34_INTERNAL_e0a9cdf6_4_k_cu_796eaa174cuda3std3__419piecewise_constructE - _ZN34_INTERNAL_e0a9cdf6_4_k_cu_796eaa176thrust24THRUST_300001_SM_1000_NS12placeholders3_10E)
_ZN34_INTERNAL_e0a9cdf6_4_k_cu_796eaa176thrust24THRUST_300001_SM_1000_NS12placeholders3_10E:
	.zero		1
	.type		_ZN34_INTERNAL_e0a9cdf6_4_k_cu_796eaa174cuda3std3__419piecewise_constructE,@object
	.size		_ZN34_INTERNAL_e0a9cdf6_4_k_cu_796eaa174cuda3std3__419piecewise_constructE,(_ZN34_INTERNAL_e0a9cdf6_4_k_cu_796eaa174cuda3std6ranges3__45__cpo5cdataE - _ZN34_INTERNAL_e0a9cdf6_4_k_cu_796eaa174cuda3std3__419piecewise_constructE)
_ZN34_INTERNAL_e0a9cdf6_4_k_cu_796eaa174cuda3std3__419piecewise_constructE:
	.zero		1
	.type		_ZN34_INTERNAL_e0a9cdf6_4_k_cu_796eaa174cuda3std6ranges3__45__cpo5cdataE,@object
	.size		_ZN34_INTERNAL_e0a9cdf6_4_k_cu_796eaa174cuda3std6ranges3__45__cpo5cdataE,(_ZN34_INTERNAL_e0a9cdf6_4_k_cu_796eaa176thrust24THRUST_300001_SM_1000_NS12placeholders2_2E - _ZN34_INTERNAL_e0a9cdf6_4_k_cu_796eaa174cuda3std6ranges3__45__cpo5cdataE)
_ZN34_INTERNAL_e0a9cdf6_4_k_cu_796eaa174cuda3std6ranges3__45__cpo5cdataE:
	.zero		1
	.type		_ZN34_INTERNAL_e0a9cdf6_4_k_cu_796eaa176thrust24THRUST_300001_SM_1000_NS12placeholders2_2E,@object
	.size		_ZN34_INTERNAL_e0a9cdf6_4_k_cu_796eaa176thrust24THRUST_300001_SM_1000_NS12placeholders2_2E,(_ZN34_INTERNAL_e0a9cdf6_4_k_cu_796eaa174cuda3std3__45__cpo3endE - _ZN34_INTERNAL_e0a9cdf6_4_k_cu_796eaa176thrust24THRUST_300001_SM_1000_NS12placeholders2_2E)
_ZN34_INTERNAL_e0a9cdf6_4_k_cu_796eaa176thrust24THRUST_300001_SM_1000_NS12placeholders2_2E:
	.zero		1
	.type		_ZN34_INTERNAL_e0a9cdf6_4_k_cu_796eaa174cuda3std3__45__cpo3endE,@object
	.size		_ZN34_INTERNAL_e0a9cdf6_4_k_cu_796eaa174cuda3std3__45__cpo3endE,(_ZN34_INTERNAL_e0a9cdf6_4_k_cu_796eaa174cuda3std6ranges3__45__cpo3endE - _ZN34_INTERNAL_e0a9cdf6_4_k_cu_796eaa174cuda3std3__45__cpo3endE)
_ZN34_INTERNAL_e0a9cdf6_4_k_cu_796eaa174cuda3std3__45__cpo3endE:
	.zero		1
	.type		_ZN34_INTERNAL_e0a9cdf6_4_k_cu_796eaa174cuda3std6ranges3__45__cpo3endE,@object
	.size		_ZN34_INTERNAL_e0a9cdf6_4_k_cu_796eaa174cuda3std6ranges3__45__cpo3endE,(_ZN34_INTERNAL_e0a9cdf6_4_k_cu_796eaa176thrust24THRUST_300001_SM_1000_NS12placeholders2_6E - _ZN34_INTERNAL_e0a9cdf6_4_k_cu_796eaa174cuda3std6ranges3__45__cpo3endE)
_ZN34_INTERNAL_e0a9cdf6_4_k_cu_796eaa174cuda3std6ranges3__45__cpo3endE:
	.zero		1
	.type		_ZN34_INTERNAL_e0a9cdf6_4_k_cu_796eaa176thrust24THRUST_300001_SM_1000_NS12placeholders2_6E,@object
	.size		_ZN34_INTERNAL_e0a9cdf6_4_k_cu_796eaa176thrust24THRUST_300001_SM_1000_NS12placeholders2_6E,(_ZN34_INTERNAL_e0a9cdf6_4_k_cu_796eaa174cuda3std3__45__cpo4rendE - _ZN34_INTERNAL_e0a9cdf6_4_k_cu_796eaa176thrust24THRUST_300001_SM_1000_NS12placeholders2_6E)
_ZN34_INTERNAL_e0a9cdf6_4_k_cu_796eaa176thrust24THRUST_300001_SM_1000_NS12placeholders2_6E:
	.zero		1
	.type		_ZN34_INTERNAL_e0a9cdf6_4_k_cu_796eaa174cuda3std3__45__cpo4rendE,@object
	.size		_ZN34_INTERNAL_e0a9cdf6_4_k_cu_796eaa174cuda3std3__45__cpo4rendE,(_ZN34_INTERNAL_e0a9cdf6_4_k_cu_796eaa174cuda3std6ranges3__45__cpo9iter_swapE - _ZN34_INTERNAL_e0a9cdf6_4_k_cu_796eaa174cuda3std3__45__cpo4rendE)
_ZN34_INTERNAL_e0a9cdf6_4_k_cu_796eaa174cuda3std3__45__cpo4rendE:
	.zero		1
	.type		_ZN34_INTERNAL_e0a9cdf6_4_k_cu_796eaa174cuda3std6ranges3__45__cpo9iter_swapE,@object
	.size		_ZN34_INTERNAL_e0a9cdf6_4_k_cu_796eaa174cuda3std6ranges3__45__cpo9iter_swapE,(_ZN34_INTERNAL_e0a9cdf6_4_k_cu_796eaa174cuda3std3__48unexpectE - _ZN34_INTERNAL_e0a9cdf6_4_k_cu_796eaa174cuda3std6ranges3__45__cpo9iter_swapE)
_ZN34_INTERNAL_e0a9cdf6_4_k_cu_796eaa174cuda3std6ranges3__45__cpo9iter_swapE:
	.zero		1
	.type		_ZN34_INTERNAL_e0a9cdf6_4_k_cu_796eaa174cuda3std3__48unexpectE,@object
	.size		_ZN34_INTERNAL_e0a9cdf6_4_k_cu_796eaa174cuda3std3__48unexpectE,(_ZN34_INTERNAL_e0a9cdf6_4_k_cu_796eaa176thrust24THRUST_300001_SM_1000_NS8cuda_cub3parE - _ZN34_INTERNAL_e0a9cdf6_4_k_cu_796eaa174cuda3std3__48unexpectE)
_ZN34_INTERNAL_e0a9cdf6_4_k_cu_796eaa174cuda3std3__48unexpectE:
	.zero		1
	.type		_ZN34_INTERNAL_e0a9cdf6_4_k_cu_796eaa176thrust24THRUST_300001_SM_1000_NS8cuda_cub3parE,@object
	.size		_ZN34_INTERNAL_e0a9cdf6_4_k_cu_796eaa176thrust24THRUST_300001_SM_1000_NS8cuda_cub3parE,(_ZN34_INTERNAL_e0a9cdf6_4_k_cu_796eaa176thrust24THRUST_300001_SM_1000_NS12placeholders2_4E - _ZN34_INTERNAL_e0a9cdf6_4_k_cu_796eaa176thrust24THRUST_300001_SM_1000_NS8cuda_cub3parE)
_ZN34_INTERNAL_e0a9cdf6_4_k_cu_796eaa176thrust24THRUST_300001_SM_1000_NS8cuda_cub3parE:
	.zero		1
	.type		_ZN34_INTERNAL_e0a9cdf6_4_k_cu_796eaa176thrust24THRUST_300001_SM_1000_NS12placeholders2_4E,@object
	.size		_ZN34_INTERNAL_e0a9cdf6_4_k_cu_796eaa176thrust24THRUST_300001_SM_1000_NS12placeholders2_4E,(_ZN34_INTERNAL_e0a9cdf6_4_k_cu_796eaa174cuda3std3__45__cpo4cendE - _ZN34_INTERNAL_e0a9cdf6_4_k_cu_796eaa176thrust24THRUST_300001_SM_1000_NS12placeholders2_4E)
_ZN34_INTERNAL_e0a9cdf6_4_k_cu_796eaa176thrust24THRUST_300001_SM_1000_NS12placeholders2_4E:
	.zero		1
	.type		_ZN34_INTERNAL_e0a9cdf6_4_k_cu_796eaa174cuda3std3__45__cpo4cendE,@object
	.size		_ZN34_INTERNAL_e0a9cdf6_4_k_cu_796eaa174cuda3std3__45__cpo4cendE,(_ZN34_INTERNAL_e0a9cdf6_4_k_cu_796eaa174cuda3std6ranges3__45__cpo4cendE - _ZN34_INTERNAL_e0a9cdf6_4_k_cu_796eaa174cuda3std3__45__cpo4cendE)
_ZN34_INTERNAL_e0a9cdf6_4_k_cu_796eaa174cuda3std3__45__cpo4cendE:
	.zero		1
	.type		_ZN34_INTERNAL_e0a9cdf6_4_k_cu_796eaa174cuda3std6ranges3__45__cpo4cendE,@object
	.size		_ZN34_INTERNAL_e0a9cdf6_4_k_cu_796eaa174cuda3std6ranges3__45__cpo4cendE,(_ZN34_INTERNAL_e0a9cdf6_4_k_cu_796eaa174cuda3std3__420unreachable_sentinelE - _ZN34_INTERNAL_e0a9cdf6_4_k_cu_796eaa174cuda3std6ranges3__45__cpo4cendE)
_ZN34_INTERNAL_e0a9cdf6_4_k_cu_796eaa174cuda3std6ranges3__45__cpo4cendE:
	.zero		1
	.type		_ZN34_INTERNAL_e0a9cdf6_4_k_cu_796eaa174cuda3std3__420unreachable_sentinelE,@object
	.size		_ZN34_INTERNAL_e0a9cdf6_4_k_cu_796eaa174cuda3std3__420unreachable_sentinelE,(_ZN34_INTERNAL_e0a9cdf6_4_k_cu_796eaa174cuda3std6ranges3__45__cpo5ssizeE - _ZN34_INTERNAL_e0a9cdf6_4_k_cu_796eaa174cuda3std3__420unreachable_sentinelE)
_ZN34_INTERNAL_e0a9cdf6_4_k_cu_796eaa174cuda3std3__420unreachable_sentinelE:
	.zero		1
	.type		_ZN34_INTERNAL_e0a9cdf6_4_k_cu_796eaa174cuda3std6ranges3__45__cpo5ssizeE,@object
	.size		_ZN34_INTERNAL_e0a9cdf6_4_k_cu_796eaa174cuda3std6ranges3__45__cpo5ssizeE,(_ZN34_INTERNAL_e0a9cdf6_4_k_cu_796eaa176thrust24THRUST_300001_SM_1000_NS12placeholders2_8E - _ZN34_INTERNAL_e0a9cdf6_4_k_cu_796eaa174cuda3std6ranges3__45__cpo5ssizeE)
_ZN34_INTERNAL_e0a9cdf6_4_k_cu_796eaa174cuda3std6ranges3__45__cpo5ssizeE:
	.zero		1
	.type		_ZN34_INTERNAL_e0a9cdf6_4_k_cu_796eaa176thrust24THRUST_300001_SM_1000_NS12placeholders2_8E,@object
	.size		_ZN34_INTERNAL_e0a9cdf6_4_k_cu_796eaa176thrust24THRUST_300001_SM_1000_NS12placeholders2_8E,(_ZN34_INTERNAL_e0a9cdf6_4_k_cu_796eaa174cuda3std3__45__cpo5crendE - _ZN34_INTERNAL_e0a9cdf6_4_k_cu_796eaa176thrust24THRUST_300001_SM_1000_NS12placeholders2_8E)
_ZN34_INTERNAL_e0a9cdf6_4_k_cu_796eaa176thrust24THRUST_300001_SM_1000_NS12placeholders2_8E:
	.zero		1
	.type		_ZN34_INTERNAL_e0a9cdf6_4_k_cu_796eaa174cuda3std3__45__cpo5crendE,@object
	.size		_ZN34_INTERNAL_e0a9cdf6_4_k_cu_796eaa174cuda3std3__45__cpo5crendE,(_ZN34_INTERNAL_e0a9cdf6_4_k_cu_796eaa174cuda3std6ranges3__45__cpo4prevE - _ZN34_INTERNAL_e0a9cdf6_4_k_cu_796eaa174cuda3std3__45__cpo5crendE)
_ZN34_INTERNAL_e0a9cdf6_4_k_cu_796eaa174cuda3std3__45__cpo5crendE:
	.zero		1
	.type		_ZN34_INTERNAL_e0a9cdf6_4_k_cu_796eaa174cuda3std6ranges3__45__cpo4prevE,@object
	.size		_ZN34_INTERNAL_e0a9cdf6_4_k_cu_796eaa174cuda3std6ranges3__45__cpo4prevE,(_ZN34_INTERNAL_e0a9cdf6_4_k_cu_796eaa174cuda3std6ranges3__45__cpo9iter_moveE - _ZN34_INTERNAL_e0a9cdf6_4_k_cu_796eaa174cuda3std6ranges3__45__cpo4prevE)
_ZN34_INTERNAL_e0a9cdf6_4_k_cu_796eaa174cuda3std6ranges3__45__cpo4prevE:
	.zero		1
	.type		_ZN34_INTERNAL_e0a9cdf6_4_k_cu_796eaa174cuda3std6ranges3__45__cpo9iter_moveE,@object
	.size		_ZN34_INTERNAL_e0a9cdf6_4_k_cu_796eaa174cuda3std6ranges3__45__cpo9iter_moveE,(_ZN34_INTERNAL_e0a9cdf6_4_k_cu_796eaa176thrust24THRUST_300001_SM_1000_NS6system6detail10sequential3seqE - _ZN34_INTERNAL_e0a9cdf6_4_k_cu_796eaa174cuda3std6ranges3__45__cpo9iter_moveE)
_ZN34_INTERNAL_e0a9cdf6_4_k_cu_796eaa174cuda3std6ranges3__45__cpo9iter_moveE:
	.zero		1
	.type		_ZN34_INTERNAL_e0a9cdf6_4_k_cu_796eaa176thrust24THRUST_300001_SM_1000_NS6system6detail10sequential3seqE,@object
	.size		_ZN34_INTERNAL_e0a9cdf6_4_k_cu_796eaa176thrust24THRUST_300001_SM_1000_NS6system6detail10sequential3seqE,(.L_31 - _ZN34_INTERNAL_e0a9cdf6_4_k_cu_796eaa176thrust24THRUST_300001_SM_1000_NS6system6detail10sequential3seqE)
_ZN34_INTERNAL_e0a9cdf6_4_k_cu_796eaa176thrust24THRUST_300001_SM_1000_NS6system6detail10sequential3seqE:
	.zero		1
.L_31:


//--------------------- .nv.constant0._ZN3cub18CUB_300001_SM_10006detail8for_each13static_kernelINS2_12policy_hub_t12policy_500_tEmN6thrust24THRUST_300001_SM_1000_NS8cuda_cub20__uninitialized_fill7functorINS7_10device_ptrI4nodeEESC_EEEEvT0_T1_ --------------------------
	.section	.nv.constant0._ZN3cub18CUB_300001_SM_10006detail8for_each13static_kernelINS2_12policy_hub_t12policy_500_tEmN6thrust24THRUST_300001_SM_1000_NS8cuda_cub20__uninitialized_fill7functorINS7_10device_ptrI4nodeEESC_EEEEvT0_T1_,"a",@progbits
	.sectionflags	@""
	.align	4
.nv.constant0._ZN3cub18CUB_300001_SM_10006detail8for_each13static_kernelINS2_12policy_hub_t12policy_500_tEmN6thrust24THRUST_300001_SM_1000_NS8cuda_cub20__uninitialized_fill7functorINS7_10device_ptrI4nodeEESC_EEEEvT0_T1_:
	.zero		920


//--------------------- .nv.constant0._ZN3cub18CUB_300001_SM_10006detail11EmptyKernelIvEEvv --------------------------
	.section	.nv.constant0._ZN3cub18CUB_300001_SM_10006detail11EmptyKernelIvEEvv,"a",@progbits
	.sectionflags	@""
	.align	4
.nv.constant0._ZN3cub18CUB_300001_SM_10006detail11EmptyKernelIvEEvv:
	.zero		896


//--------------------- .nv.constant0._Z8calc_disPfS_P4nodeiiii --------------------------
	.section	.nv.constant0._Z8calc_disPfS_P4nodeiiii,"a",@progbits
	.sectionflags	@""
	.align	4
.nv.constant0._Z8calc_disPfS_P4nodeiiii:
	.zero		936


//--------------------- SYMBOLS --------------------------

	.type		.nv.reservedSmem.offset0,@object
	.size		.nv.reservedSmem.offset0,0x4
